	.headerflags	@"EF_CUDA_TEXMODE_UNIFIED EF_CUDA_64BIT_ADDRESS EF_CUDA_ACCELERATORS EF_CUDA_SM90 EF_CUDA_VIRTUAL_SM(EF_CUDA_SM90)"
	.elftype	@"ET_EXEC"


//--------------------- .nv.info                  --------------------------
	.section	.nv.info,"",@"SHT_CUDA_INFO"
	.align	4


	//----- nvinfo : EIATTR_REGCOUNT
	.align		4
        /*0000*/ 	.byte	0x04, 0x2f
        /*0002*/ 	.short	(.L_3 - .L_2)
	.align		4
.L_2:
        /*0004*/ 	.word	index@(l2norm_fwd_kernel)
        /*0008*/ 	.word	0x00000080


	//----- nvinfo : EIATTR_FRAME_SIZE
	.align		4
.L_3:
        /*000c*/ 	.byte	0x04, 0x11
        /*000e*/ 	.short	(.L_5 - .L_4)
	.align		4
.L_4:
        /*0010*/ 	.word	index@(l2norm_fwd_kernel)
        /*0014*/ 	.word	0x00000000


	//----- nvinfo : EIATTR_MIN_STACK_SIZE
	.align		4
.L_5:
        /*0018*/ 	.byte	0x04, 0x12
        /*001a*/ 	.short	(.L_7 - .L_6)
	.align		4
.L_6:
        /*001c*/ 	.word	index@(l2norm_fwd_kernel)
        /*0020*/ 	.word	0x00000000
.L_7:


//--------------------- .nv.info.l2norm_fwd_kernel --------------------------
	.section	.nv.info.l2norm_fwd_kernel,"",@"SHT_CUDA_INFO"
	.sectionflags	@""
	.align	4


	//----- nvinfo : EIATTR_CUDA_API_VERSION
	.align		4
        /*0000*/ 	.byte	0x04, 0x37
        /*0002*/ 	.short	(.L_9 - .L_8)
.L_8:
        /*0004*/ 	.word	0x00000080


	//----- nvinfo : EIATTR_KPARAM_INFO
	.align		4
.L_9:
        /*0008*/ 	.byte	0x04, 0x17
        /*000a*/ 	.short	(.L_11 - .L_10)
.L_10:
        /*000c*/ 	.word	0x00000000
        /*0010*/ 	.short	0x0004
        /*0012*/ 	.short	0x0020
        /*0014*/ 	.byte	0x00, 0xf4, 0x21, 0x00


	//----- nvinfo : EIATTR_KPARAM_INFO
	.align		4
.L_11:
        /*0018*/ 	.byte	0x04, 0x17
        /*001a*/ 	.short	(.L_13 - .L_12)
.L_12:
        /*001c*/ 	.word	0x00000000
        /*0020*/ 	.short	0x0003
        /*0022*/ 	.short	0x0018
        /*0024*/ 	.byte	0x00, 0xf0, 0x11, 0x00


	//----- nvinfo : EIATTR_KPARAM_INFO
	.align		4
.L_13:
        /*0028*/ 	.byte	0x04, 0x17
        /*002a*/ 	.short	(.L_15 - .L_14)
.L_14:
        /*002c*/ 	.word	0x00000000
        /*0030*/ 	.short	0x0002
        /*0032*/ 	.short	0x0010
        /*0034*/ 	.byte	0x00, 0xf4, 0x21, 0x00


	//----- nvinfo : EIATTR_KPARAM_INFO
	.align		4
.L_15:
        /*0038*/ 	.byte	0x04, 0x17
        /*003a*/ 	.short	(.L_17 - .L_16)
.L_16:
        /*003c*/ 	.word	0x00000000
        /*0040*/ 	.short	0x0001
        /*0042*/ 	.short	0x0008
        /*0044*/ 	.byte	0x00, 0xf4, 0x21, 0x00


	//----- nvinfo : EIATTR_KPARAM_INFO
	.align		4
.L_17:
        /*0048*/ 	.byte	0x04, 0x17
        /*004a*/ 	.short	(.L_19 - .L_18)
.L_18:
        /*004c*/ 	.word	0x00000000
        /*0050*/ 	.short	0x0000
        /*0052*/ 	.short	0x0000
        /*0054*/ 	.byte	0x00, 0xf4, 0x21, 0x00


	//----- nvinfo : EIATTR_SPARSE_MMA_MASK
	.align		4
.L_19:
        /*0058*/ 	.byte	0x03, 0x50
        /*005a*/ 	.short	0x0000


	//----- nvinfo : EIATTR_MAXREG_COUNT
	.align		4
        /*005c*/ 	.byte	0x03, 0x1b
        /*005e*/ 	.short	0x00ff


	//----- nvinfo : EIATTR_COOP_GROUP_MASK_REGIDS
	.align		4
        /*0060*/ 	.byte	0x04, 0x29
        /*0062*/ 	.short	(.L_21 - .L_20)


	//   ....[0]....
.L_20:
        /*0064*/ 	.word	0xffffffff


	//   ....[1]....
        /*0068*/ 	.word	0xffffffff


	//   ....[2]....
        /*006c*/ 	.word	0xffffffff


	//   ....[3]....
        /*0070*/ 	.word	0xffffffff


	//   ....[4]....
        /*0074*/ 	.word	0xffffffff


	//   ....[5]....
        /*0078*/ 	.word	0xffffffff


	//   ....[6]....
        /*007c*/ 	.word	0xffffffff


	//   ....[7]....
        /*0080*/ 	.word	0xffffffff


	//   ....[8]....
        /*0084*/ 	.word	0xffffffff


	//   ....[9]....
        /*0088*/ 	.word	0xffffffff


	//   ....[10]....
        /*008c*/ 	.word	0xffffffff


	//   ....[11]....
        /*0090*/ 	.word	0xffffffff


	//   ....[12]....
        /*0094*/ 	.word	0xffffffff


	//   ....[13]....
        /*0098*/ 	.word	0xffffffff


	//   ....[14]....
        /*009c*/ 	.word	0xffffffff


	//   ....[15]....
        /*00a0*/ 	.word	0xffffffff


	//   ....[16]....
        /*00a4*/ 	.word	0xffffffff


	//   ....[17]....
        /*00a8*/ 	.word	0xffffffff


	//   ....[18]....
        /*00ac*/ 	.word	0xffffffff


	//   ....[19]....
        /*00b0*/ 	.word	0xffffffff


	//   ....[20]....
        /*00b4*/ 	.word	0xffffffff


	//   ....[21]....
        /*00b8*/ 	.word	0xffffffff


	//   ....[22]....
        /*00bc*/ 	.word	0xffffffff


	//   ....[23]....
        /*00c0*/ 	.word	0xffffffff


	//   ....[24]....
        /*00c4*/ 	.word	0xffffffff


	//   ....[25]....
        /*00c8*/ 	.word	0xffffffff


	//   ....[26]....
        /*00cc*/ 	.word	0xffffffff


	//   ....[27]....
        /*00d0*/ 	.word	0xffffffff


	//   ....[28]....
        /*00d4*/ 	.word	0xffffffff


	//   ....[29]....
        /*00d8*/ 	.word	0xffffffff


	//   ....[30]....
        /*00dc*/ 	.word	0xffffffff


	//   ....[31]....
        /*00e0*/ 	.word	0xffffffff


	//   ....[32]....
        /*00e4*/ 	.word	0xffffffff


	//   ....[33]....
        /*00e8*/ 	.word	0xffffffff


	//   ....[34]....
        /*00ec*/ 	.word	0xffffffff


	//   ....[35]....
        /*00f0*/ 	.word	0xffffffff


	//   ....[36]....
        /*00f4*/ 	.word	0xffffffff


	//   ....[37]....
        /*00f8*/ 	.word	0xffffffff


	//   ....[38]....
        /*00fc*/ 	.word	0xffffffff


	//   ....[39]....
        /*0100*/ 	.word	0xffffffff


	//   ....[40]....
        /*0104*/ 	.word	0xffffffff


	//   ....[41]....
        /*0108*/ 	.word	0xffffffff


	//   ....[42]....
        /*010c*/ 	.word	0xffffffff


	//   ....[43]....
        /*0110*/ 	.word	0xffffffff


	//   ....[44]....
        /*0114*/ 	.word	0xffffffff


	//   ....[45]....
        /*0118*/ 	.word	0xffffffff


	//   ....[46]....
        /*011c*/ 	.word	0xffffffff


	//   ....[47]....
        /*0120*/ 	.word	0xffffffff


	//   ....[48]....
        /*0124*/ 	.word	0xffffffff


	//   ....[49]....
        /*0128*/ 	.word	0xffffffff


	//   ....[50]....
        /*012c*/ 	.word	0xffffffff


	//   ....[51]....
        /*0130*/ 	.word	0xffffffff


	//   ....[52]....
        /*0134*/ 	.word	0xffffffff


	//   ....[53]....
        /*0138*/ 	.word	0xffffffff


	//   ....[54]....
        /*013c*/ 	.word	0xffffffff


	//   ....[55]....
        /*0140*/ 	.word	0xffffffff


	//   ....[56]....
        /*0144*/ 	.word	0xffffffff


	//   ....[57]....
        /*0148*/ 	.word	0xffffffff


	//   ....[58]....
        /*014c*/ 	.word	0xffffffff


	//   ....[59]....
        /*0150*/ 	.word	0xffffffff


	//   ....[60]....
        /*0154*/ 	.word	0xffffffff


	//   ....[61]....
        /*0158*/ 	.word	0xffffffff


	//   ....[62]....
        /*015c*/ 	.word	0xffffffff


	//   ....[63]....
        /*0160*/ 	.word	0xffffffff


	//----- nvinfo : EIATTR_COOP_GROUP_INSTR_OFFSETS
	.align		4
.L_21:
        /*0164*/ 	.byte	0x04, 0x28
        /*0166*/ 	.short	(.L_23 - .L_22)


	//   ....[0]....
.L_22:
        /*0168*/ 	.word	0x000004c0


	//   ....[1]....
        /*016c*/ 	.word	0x00000530


	//   ....[2]....
        /*0170*/ 	.word	0x00000560


	//   ....[3]....
        /*0174*/ 	.word	0x00000690


	//   ....[4]....
        /*0178*/ 	.word	0x000010f0


	//   ....[5]....
        /*017c*/ 	.word	0x00001110


	//   ....[6]....
        /*0180*/ 	.word	0x00001130


	//   ....[7]....
        /*0184*/ 	.word	0x00001150


	//   ....[8]....
        /*0188*/ 	.word	0x00001460


	//   ....[9]....
        /*018c*/ 	.word	0x00001480


	//   ....[10]....
        /*0190*/ 	.word	0x000014a0


	//   ....[11]....
        /*0194*/ 	.word	0x000014c0


	//   ....[12]....
        /*0198*/ 	.word	0x000017c0


	//   ....[13]....
        /*019c*/ 	.word	0x000017e0


	//   ....[14]....
        /*01a0*/ 	.word	0x00001800


	//   ....[15]....
        /*01a4*/ 	.word	0x00001820


	//   ....[16]....
        /*01a8*/ 	.word	0x00001b20


	//   ....[17]....
        /*01ac*/ 	.word	0x00001b40


	//   ....[18]....
        /*01b0*/ 	.word	0x00001b60


	//   ....[19]....
        /*01b4*/ 	.word	0x00001b80


	//   ....[20]....
        /*01b8*/ 	.word	0x00001e80


	//   ....[21]....
        /*01bc*/ 	.word	0x00001ea0


	//   ....[22]....
        /*01c0*/ 	.word	0x00001ec0


	//   ....[23]....
        /*01c4*/ 	.word	0x00001ee0


	//   ....[24]....
        /*01c8*/ 	.word	0x000021e0


	//   ....[25]....
        /*01cc*/ 	.word	0x00002200


	//   ....[26]....
        /*01d0*/ 	.word	0x00002220


	//   ....[27]....
        /*01d4*/ 	.word	0x00002240


	//   ....[28]....
        /*01d8*/ 	.word	0x00002540


	//   ....[29]....
        /*01dc*/ 	.word	0x00002560


	//   ....[30]....
        /*01e0*/ 	.word	0x00002580


	//   ....[31]....
        /*01e4*/ 	.word	0x000025a0


	//   ....[32]....
        /*01e8*/ 	.word	0x00002870


	//   ....[33]....
        /*01ec*/ 	.word	0x00002890


	//   ....[34]....
        /*01f0*/ 	.word	0x000028b0


	//   ....[35]....
        /*01f4*/ 	.word	0x000028d0


	//   ....[36]....
        /*01f8*/ 	.word	0x00002be0


	//   ....[37]....
        /*01fc*/ 	.word	0x00002c00


	//   ....[38]....
        /*0200*/ 	.word	0x00002c20


	//   ....[39]....
        /*0204*/ 	.word	0x00002c40


	//   ....[40]....
        /*0208*/ 	.word	0x00002db0


	//   ....[41]....
        /*020c*/ 	.word	0x00002dd0


	//   ....[42]....
        /*0210*/ 	.word	0x00002e00


	//   ....[43]....
        /*0214*/ 	.word	0x00002e70


	//   ....[44]....
        /*0218*/ 	.word	0x000030f0


	//   ....[45]....
        /*021c*/ 	.word	0x00003120


	//   ....[46]....
        /*0220*/ 	.word	0x00003150


	//   ....[47]....
        /*0224*/ 	.word	0x000031c0


	//   ....[48]....
        /*0228*/ 	.word	0x00003420


	//   ....[49]....
        /*022c*/ 	.word	0x00003440


	//   ....[50]....
        /*0230*/ 	.word	0x00003460


	//   ....[51]....
        /*0234*/ 	.word	0x00003480


	//   ....[52]....
        /*0238*/ 	.word	0x00003600


	//   ....[53]....
        /*023c*/ 	.word	0x00003620


	//   ....[54]....
        /*0240*/ 	.word	0x00003640


	//   ....[55]....
        /*0244*/ 	.word	0x00003680


	//   ....[56]....
        /*0248*/ 	.word	0x000037e0


	//   ....[57]....
        /*024c*/ 	.word	0x00003800


	//   ....[58]....
        /*0250*/ 	.word	0x00003820


	//   ....[59]....
        /*0254*/ 	.word	0x00003840


	//   ....[60]....
        /*0258*/ 	.word	0x000039c0


	//   ....[61]....
        /*025c*/ 	.word	0x000039e0


	//   ....[62]....
        /*0260*/ 	.word	0x00003a00


	//   ....[63]....
        /*0264*/ 	.word	0x00003a40


	//----- nvinfo : EIATTR_EXIT_INSTR_OFFSETS
	.align		4
.L_23:
        /*0268*/ 	.byte	0x04, 0x1c
        /*026a*/ 	.short	(.L_25 - .L_24)


	//   ....[0]....
.L_24:
        /*026c*/ 	.word	0x00004590


	//   ....[1]....
        /*0270*/ 	.word	0x000045c0


	//----- nvinfo : EIATTR_REQNTID
	.align		4
.L_25:
        /*0274*/ 	.byte	0x04, 0x10
        /*0276*/ 	.short	(.L_27 - .L_26)
.L_26:
        /*0278*/ 	.word	0x00000040
        /*027c*/ 	.word	0x00000001
        /*0280*/ 	.word	0x00000001


	//----- nvinfo : EIATTR_CBANK_PARAM_SIZE
	.align		4
.L_27:
        /*0284*/ 	.byte	0x03, 0x19
        /*0286*/ 	.short	0x0028


	//----- nvinfo : EIATTR_PARAM_CBANK
	.align		4
        /*0288*/ 	.byte	0x04, 0x0a
        /*028a*/ 	.short	(.L_29 - .L_28)
	.align		4
.L_28:
        /*028c*/ 	.word	index@(.nv.constant0.l2norm_fwd_kernel)
        /*0290*/ 	.short	0x0210
        /*0292*/ 	.short	0x0028


	//----- nvinfo : EIATTR_SW_WAR
	.align		4
.L_29:
        /*0294*/ 	.byte	0x04, 0x36
        /*0296*/ 	.short	(.L_31 - .L_30)
.L_30:
        /*0298*/ 	.word	0x00000008
.L_31:


//--------------------- .nv.callgraph             --------------------------
	.section	.nv.callgraph,"",@"SHT_CUDA_CALLGRAPH"
	.align	4
	.sectionentsize	8
	.align		4
        /*0000*/ 	.word	0x00000000
	.align		4
        /*0004*/ 	.word	0xffffffff
	.align		4
        /*0008*/ 	.word	0x00000000
	.align		4
        /*000c*/ 	.word	0xfffffffe
	.align		4
        /*0010*/ 	.word	0x00000000
	.align		4
        /*0014*/ 	.word	0xfffffffd
	.align		4
        /*0018*/ 	.word	0x00000000
	.align		4
        /*001c*/ 	.word	0xfffffffc


//--------------------- .nv.constant4             --------------------------
	.section	.nv.constant4,"a",@progbits
	.align	8
	.align		8
.nv.constant4:
        /*0000*/ 	.dword	_$_str
	.align		8
        /*0008*/ 	.dword	_$_str_$_2


//--------------------- .text.l2norm_fwd_kernel   --------------------------
	.section	.text.l2norm_fwd_kernel,"ax",@progbits
	.sectionflags	@"SHF_BARRIERS=1"
	.align	128
        .global         l2norm_fwd_kernel
        .type           l2norm_fwd_kernel,@function
        .size           l2norm_fwd_kernel,(.L_x_1 - l2norm_fwd_kernel)
        .other          l2norm_fwd_kernel,@"STO_CUDA_ENTRY STV_DEFAULT"
l2norm_fwd_kernel:
.text.l2norm_fwd_kernel:
[----:B------:R-:W0:Y:S01]  /*0000*/  LDC R1, c[0x0][0x28] ;  /* 0x00000a00ff017b82 */ /* 0x000e220000000800 */
[----:B------:R-:W1:Y:S01]  /*0010*/  S2R R3, SR_TID.X ;  /* 0x0000000000037919 */ /* 0x000e620000002100 */
[----:B------:R-:W-:Y:S01]  /*0020*/  ULDC.64 UR4, c[0x0][0x210] ;  /* 0x0000840000047ab9 */ /* 0x000fe20000000a00 */
[----:B------:R-:W-:Y:S02]  /*0030*/  CS2R R8, SRZ ;  /* 0x0000000000087805 */ /* 0x000fe4000001ff00 */
[----:B------:R-:W-:Y:S01]  /*0040*/  CS2R R10, SRZ ;  /* 0x00000000000a7805 */ /* 0x000fe2000001ff00 */
[----:B------:R-:W2:Y:S01]  /*0050*/  S2R R0, SR_CTAID.X ;  /* 0x0000000000007919 */ /* 0x000ea20000002500 */
[----:B------:R-:W-:Y:S01]  /*0060*/  ULDC.64 UR6, c[0x0][0x208] ;  /* 0x0000820000067ab9 */ /* 0x000fe20000000a00 */
[----:B------:R-:W-:Y:S02]  /*0070*/  CS2R R16, SRZ ;  /* 0x0000000000107805 */ /* 0x000fe4000001ff00 */
[----:B------:R-:W-:Y:S01]  /*0080*/  CS2R R18, SRZ ;  /* 0x0000000000127805 */ /* 0x000fe2000001ff00 */
[----:B------:R-:W-:Y:S01]  /*0090*/  ULDC UR8, c[0x0][0x228] ;  /* 0x00008a0000087ab9 */ /* 0x000fe20000000800 */
[----:B------:R-:W-:Y:S01]  /*00a0*/  ULDC.64 UR10, c[0x0][0x218] ;  /* 0x00008600000a7ab9 */ /* 0x000fe20000000a00 */
[----:B-1----:R-:W-:Y:S01]  /*00b0*/  SHF.R.U32.HI R5, RZ, 0x4, R3 ;  /* 0x00000004ff057819 */ /* 0x002fe20000011603 */
[----:B------:R-:W-:Y:S01]  /*00c0*/  IMAD.SHL.U32 R2, R3, 0x8, RZ ;  /* 0x0000000803027824 */ /* 0x000fe200078e00ff */
[----:B--2---:R-:W-:-:S02]  /*00d0*/  SHF.L.U32 R0, R0, 0x6, RZ ;  /* 0x0000000600007819 */ /* 0x004fc400000006ff */
[----:B------:R-:W-:Y:S02]  /*00e0*/  SGXT.U32 R5, R5, 0x2 ;  /* 0x000000020505781a */ /* 0x000fe40000000000 */
[----:B------:R-:W-:Y:S02]  /*00f0*/  LOP3.LUT R27, R2, 0x78, RZ, 0xc0, !PT ;  /* 0x00000078021b7812 */ /* 0x000fe400078ec0ff */
[----:B------:R-:W-:Y:S02]  /*0100*/  LOP3.LUT R4, R5, R0, RZ, 0xfc, !PT ;  /* 0x0000000005047212 */ /* 0x000fe400078efcff */
[----:B------:R-:W-:-:S03]  /*0110*/  ISETP.GT.AND P0, PT, R0, -0x1, PT ;  /* 0xffffffff0000780c */ /* 0x000fc60003f04270 */
[C---:B------:R-:W-:Y:S01]  /*0120*/  IMAD.WIDE R20, R4.reuse, 0x80, RZ ;  /* 0x0000008004147825 */ /* 0x040fe200078e02ff */
[----:B------:R-:W-:Y:S02]  /*0130*/  ISETP.LT.AND P5, PT, R4, 0xc000, P0 ;  /* 0x0000c0000400780c */ /* 0x000fe400007a1270 */
[----:B------:R-:W-:-:S04]  /*0140*/  LOP3.LUT R20, R20, R27, RZ, 0xfc, !PT ;  /* 0x0000001b14147212 */ /* 0x000fc800078efcff */
[C---:B------:R-:W-:Y:S02]  /*0150*/  SHF.L.U32 R96, R20.reuse, 0x1, RZ ;  /* 0x0000000114607819 */ /* 0x040fe400000006ff */
[----:B------:R-:W-:Y:S02]  /*0160*/  SHF.L.U64.HI R20, R20, 0x1, R21 ;  /* 0x0000000114147819 */ /* 0x000fe40000010215 */
[----:B------:R-:W-:-:S04]  /*0170*/  IADD3 R6, P1, R96, UR4, RZ ;  /* 0x0000000460067c10 */ /* 0x000fc8000ff3e0ff */
[----:B------:R-:W-:-:S05]  /*0180*/  IADD3.X R7, R20, UR5, RZ, P1, !PT ;  /* 0x0000000514077c10 */ /* 0x000fca0008ffe4ff */
[----:B------:R-:W2:Y:S01]  /*0190*/  @P5 LDG.E.128 R8, desc[UR6][R6.64] ;  /* 0x0000000606085981 */ /* 0x000ea2000c1e1d00 */
[C-C-:B------:R-:W-:Y:S02]  /*01a0*/  LOP3.LUT R114, R5.reuse, 0x4, R0.reuse, 0xfe, !PT ;  /* 0x0000000405727812 */ /* 0x140fe400078efe00 */
[----:B------:R-:W-:Y:S02]  /*01b0*/  LOP3.LUT R111, R5, 0x8, R0, 0xfe, !PT ;  /* 0x00000008056f7812 */ /* 0x000fe400078efe00 */
[----:B------:R-:W-:Y:S02]  /*01c0*/  ISETP.LT.AND P2, PT, R114, 0xc000, P0 ;  /* 0x0000c0007200780c */ /* 0x000fe40000741270 */
[C-C-:B------:R-:W-:Y:S02]  /*01d0*/  LOP3.LUT R105, R0.reuse, 0x10, R5.reuse, 0xfe, !PT ;  /* 0x0000001000697812 */ /* 0x140fe400078efe05 */
[C-C-:B------:R-:W-:Y:S02]  /*01e0*/  LOP3.LUT R91, R0.reuse, 0x18, R5.reuse, 0xfe, !PT ;  /* 0x00000018005b7812 */ /* 0x140fe400078efe05 */
[----:B------:R-:W-:-:S02]  /*01f0*/  LOP3.LUT R54, R0, 0x20, R5, 0xfe, !PT ;  /* 0x0000002000367812 */ /* 0x000fc400078efe05 */
[C-C-:B------:R-:W-:Y:S02]  /*0200*/  LOP3.LUT R58, R0.reuse, 0x24, R5.reuse, 0xfe, !PT ;  /* 0x00000024003a7812 */ /* 0x140fe400078efe05 */
[C-C-:B------:R-:W-:Y:S02]  /*0210*/  LOP3.LUT R62, R0.reuse, 0x28, R5.reuse, 0xfe, !PT ;  /* 0x00000028003e7812 */ /* 0x140fe400078efe05 */
[C-C-:B------:R-:W-:Y:S02]  /*0220*/  LOP3.LUT R76, R0.reuse, 0x34, R5.reuse, 0xfe, !PT ;  /* 0x00000034004c7812 */ /* 0x140fe400078efe05 */
[----:B------:R-:W-:Y:S02]  /*0230*/  LOP3.LUT R108, R5, 0xc, R0, 0xfe, !PT ;  /* 0x0000000c056c7812 */ /* 0x000fe400078efe00 */
[C-C-:B------:R-:W-:Y:S02]  /*0240*/  LOP3.LUT R100, R0.reuse, 0x14, R5.reuse, 0xfe, !PT ;  /* 0x0000001400647812 */ /* 0x140fe400078efe05 */
[----:B------:R-:W-:-:S02]  /*0250*/  LOP3.LUT R50, R0, 0x1c, R5, 0xfe, !PT ;  /* 0x0000001c00327812 */ /* 0x000fc400078efe05 */
[C---:B--2---:R-:W-:Y:S01]  /*0260*/  PRMT R123, R8.reuse, 0x7632, R123 ;  /* 0x00007632087b7816 */ /* 0x044fe2000000007b */
[C---:B------:R-:W-:Y:S01]  /*0270*/  IMAD.U32 R125, R9.reuse, 0x10000, RZ ;  /* 0x00010000097d7824 */ /* 0x040fe200078e00ff */
[----:B------:R-:W-:Y:S01]  /*0280*/  SHF.L.U32 R87, R8, 0x10, RZ ;  /* 0x0000001008577819 */ /* 0x000fe200000006ff */
[C---:B------:R-:W-:Y:S01]  /*0290*/  IMAD.U32 R121, R10.reuse, 0x10000, RZ ;  /* 0x000100000a797824 */ /* 0x040fe200078e00ff */
[----:B------:R-:W-:Y:S01]  /*02a0*/  PRMT R79, R9, 0x7632, R79 ;  /* 0x00007632094f7816 */ /* 0x000fe2000000004f */
[----:B------:R-:W-:Y:S01]  /*02b0*/  IMAD.U32 R123, R123, 0x10000, RZ ;  /* 0x000100007b7b7824 */ /* 0x000fe200078e00ff */
[----:B------:R-:W-:Y:S01]  /*02c0*/  PRMT R117, R10, 0x7632, R117 ;  /* 0x000076320a757816 */ /* 0x000fe20000000075 */
[----:B------:R-:W-:Y:S01]  /*02d0*/  IMAD.U32 R77, R11, 0x10000, RZ ;  /* 0x000100000b4d7824 */ /* 0x000fe200078e00ff */
[----:B------:R-:W-:Y:S01]  /*02e0*/  SHF.L.U32 R79, R79, 0x10, RZ ;  /* 0x000000104f4f7819 */ /* 0x000fe200000006ff */
[----:B------:R-:W-:Y:S01]  /*02f0*/  FMUL R2, R123, R123 ;  /* 0x0000007b7b027220 */ /* 0x000fe20000400000 */
[----:B------:R-:W-:Y:S01]  /*0300*/  SHF.L.U32 R117, R117, 0x10, RZ ;  /* 0x0000001075757819 */ /* 0x000fe200000006ff */
[----:B------:R-:W-:Y:S01]  /*0310*/  IMAD.WIDE R8, R111, 0x80, RZ ;  /* 0x000000806f087825 */ /* 0x000fe200078e02ff */
[----:B------:R-:W-:-:S03]  /*0320*/  PRMT R119, R11, 0x7632, R119 ;  /* 0x000076320b777816 */ /* 0x000fc60000000077 */
[----:B------:R-:W-:Y:S01]  /*0330*/  FFMA R2, R87, R87, R2 ;  /* 0x0000005757027223 */ /* 0x000fe20000000002 */
[----:B------:R-:W-:Y:S01]  /*0340*/  IMAD.WIDE R22, R62, 0x80, RZ ;  /* 0x000000803e167825 */ /* 0x000fe200078e02ff */
[----:B------:R-:W-:-:S03]  /*0350*/  SHF.L.U32 R119, R119, 0x10, RZ ;  /* 0x0000001077777819 */ /* 0x000fc600000006ff */
[----:B------:R-:W-:Y:S01]  /*0360*/  FFMA R2, R125, R125, R2 ;  /* 0x0000007d7d027223 */ /* 0x000fe20000000002 */
[----:B------:R-:W-:Y:S01]  /*0370*/  LOP3.LUT R47, R8, R27, RZ, 0xfc, !PT ;  /* 0x0000001b082f7212 */ /* 0x000fe200078efcff */
[----:B------:R-:W-:-:S04]  /*0380*/  IMAD.WIDE R112, R108, 0x80, RZ ;  /* 0x000000806c707825 */ /* 0x000fc800078e02ff */
[----:B------:R-:W-:Y:S01]  /*0390*/  FFMA R2, R79, R79, R2 ;  /* 0x0000004f4f027223 */ /* 0x000fe20000000002 */
[----:B------:R-:W-:Y:S01]  /*03a0*/  SHF.L.U64.HI R115, R47, 0x1, R9 ;  /* 0x000000012f737819 */ /* 0x000fe20000010209 */
[----:B------:R-:W-:Y:S01]  /*03b0*/  IMAD.WIDE R8, R91, 0x80, RZ ;  /* 0x000000805b087825 */ /* 0x000fe200078e02ff */
[----:B------:R-:W-:-:S03]  /*03c0*/  LOP3.LUT R66, R0, 0x2c, R5, 0xfe, !PT ;  /* 0x0000002c00427812 */ /* 0x000fc600078efe05 */
[----:B------:R-:W-:Y:S01]  /*03d0*/  FFMA R2, R121, R121, R2 ;  /* 0x0000007979027223 */ /* 0x000fe20000000002 */
[----:B------:R-:W-:Y:S01]  /*03e0*/  LOP3.LUT R70, R0, 0x30, R5, 0xfe, !PT ;  /* 0x0000003000467812 */ /* 0x000fe200078efe05 */
[----:B------:R-:W-:Y:S01]  /*03f0*/  IMAD.WIDE R106, R100, 0x80, RZ ;  /* 0x00000080646a7825 */ /* 0x000fe200078e02ff */
[----:B------:R-:W-:-:S03]  /*0400*/  LOP3.LUT R39, R8, R27, RZ, 0xfc, !PT ;  /* 0x0000001b08277212 */ /* 0x000fc600078efcff */
[----:B------:R-:W-:Y:S01]  /*0410*/  FFMA R2, R117, R117, R2 ;  /* 0x0000007575027223 */ /* 0x000fe20000000002 */
[----:B------:R-:W-:Y:S01]  /*0420*/  LOP3.LUT R88, R0, 0x38, R5, 0xfe, !PT ;  /* 0x0000003800587812 */ /* 0x000fe200078efe05 */
[----:B------:R-:W-:Y:S01]  /*0430*/  IMAD.WIDE R98, R50, 0x80, RZ ;  /* 0x0000008032627825 */ /* 0x000fe200078e02ff */
[----:B------:R-:W-:-:S03]  /*0440*/  SHF.L.U64.HI R101, R39, 0x1, R9 ;  /* 0x0000000127657819 */ /* 0x000fc60000010209 */
[----:B------:R-:W-:Y:S01]  /*0450*/  FFMA R2, R77, R77, R2 ;  /* 0x0000004d4d027223 */ /* 0x000fe20000000002 */
[-C--:B------:R-:W-:Y:S01]  /*0460*/  LOP3.LUT R22, R22, R27.reuse, RZ, 0xfc, !PT ;  /* 0x0000001b16167212 */ /* 0x080fe200078efcff */
[----:B------:R-:W-:Y:S01]  /*0470*/  IMAD.WIDE R8, R58, 0x80, RZ ;  /* 0x000000803a087825 */ /* 0x000fe200078e02ff */
[----:B------:R-:W-:-:S03]  /*0480*/  LOP3.LUT R45, R112, R27, RZ, 0xfc, !PT ;  /* 0x0000001b702d7212 */ /* 0x000fc600078efcff */
[----:B------:R-:W-:Y:S01]  /*0490*/  FFMA R2, R119, R119, R2 ;  /* 0x0000007777027223 */ /* 0x000fe20000000002 */
[-C--:B------:R-:W-:Y:S02]  /*04a0*/  LOP3.LUT R41, R106, R27.reuse, RZ, 0xfc, !PT ;  /* 0x0000001b6a297212 */ /* 0x080fe400078efcff */
[-C--:B------:R-:W-:Y:S02]  /*04b0*/  LOP3.LUT R33, R8, R27.reuse, RZ, 0xfc, !PT ;  /* 0x0000001b08217212 */ /* 0x080fe400078efcff */
[----:B------:R-:W1:Y:S01]  /*04c0*/  SHFL.BFLY PT, R7, R2, 0x8, 0x1f ;  /* 0x0d001f0002077f89 */ /* 0x000e6200000e0000 */
[----:B------:R-:W-:Y:S01]  /*04d0*/  LOP3.LUT R37, R98, R27, RZ, 0xfc, !PT ;  /* 0x0000001b62257212 */ /* 0x000fe200078efcff */
[----:B------:R-:W-:Y:S01]  /*04e0*/  IMAD.SHL.U32 R116, R47, 0x2, RZ ;  /* 0x000000022f747824 */ /* 0x000fe200078e00ff */
[----:B------:R-:W-:Y:S02]  /*04f0*/  SHF.L.U64.HI R106, R41, 0x1, R107 ;  /* 0x00000001296a7819 */ /* 0x000fe4000001026b */
[----:B------:R-:W-:Y:S01]  /*0500*/  SHF.L.U64.HI R112, R45, 0x1, R113 ;  /* 0x000000012d707819 */ /* 0x000fe20000010271 */
[----:B-1----:R-:W-:Y:S01]  /*0510*/  FADD R4, R2, R7 ;  /* 0x0000000702047221 */ /* 0x002fe20000000000 */
[----:B------:R-:W-:-:S04]  /*0520*/  SHF.L.U64.HI R98, R37, 0x1, R99 ;  /* 0x0000000125627819 */ /* 0x000fc80000010263 */
[----:B------:R-:W1:Y:S02]  /*0530*/  SHFL.BFLY PT, R7, R4, 0x4, 0x1f ;  /* 0x0c801f0004077f89 */ /* 0x000e6400000e0000 */
[----:B-1----:R-:W-:Y:S01]  /*0540*/  FADD R12, R4, R7 ;  /* 0x00000007040c7221 */ /* 0x002fe20000000000 */
[----:B------:R-:W-:-:S04]  /*0550*/  LEA.HI R7, R3, 0x3c, RZ, 0x1c ;  /* 0x0000003c03077811 */ /* 0x000fc800078fe0ff */
[----:B------:R-:W1:Y:S01]  /*0560*/  SHFL.BFLY PT, R13, R12, 0x2, 0x1f ;  /* 0x0c401f000c0d7f89 */ /* 0x000e6200000e0000 */
[----:B------:R-:W-:Y:S02]  /*0570*/  IMAD.IADD R24, R0, 0x1, R7 ;  /* 0x0000000100187824 */ /* 0x000fe400078e0207 */
[----:B------:R-:W-:-:S03]  /*0580*/  IMAD.WIDE R6, R114, 0x80, RZ ;  /* 0x0000008072067825 */ /* 0x000fc600078e02ff */
[C---:B------:R-:W-:Y:S01]  /*0590*/  ISETP.LT.AND P1, PT, R24.reuse, 0xc000, P0 ;  /* 0x0000c0001800780c */ /* 0x040fe20000721270 */
[----:B------:R-:W-:Y:S01]  /*05a0*/  IMAD.WIDE R10, R24, 0x80, RZ ;  /* 0x00000080180a7825 */ /* 0x000fe200078e02ff */
[-C--:B------:R-:W-:Y:S02]  /*05b0*/  LOP3.LUT R15, R6, R27.reuse, RZ, 0xfc, !PT ;  /* 0x0000001b060f7212 */ /* 0x080fe400078efcff */
[----:B------:R-:W-:Y:S02]  /*05c0*/  P2R R4, PR, RZ, 0x2 ;  /* 0x00000002ff047803 */ /* 0x000fe40000000000 */
[C---:B------:R-:W-:Y:S02]  /*05d0*/  SHF.L.U32 R92, R15.reuse, 0x1, RZ ;  /* 0x000000010f5c7819 */ /* 0x040fe400000006ff */
[----:B------:R-:W-:Y:S02]  /*05e0*/  LOP3.LUT R29, R10, R27, RZ, 0xfc, !PT ;  /* 0x0000001b0a1d7212 */ /* 0x000fe400078efcff */
[----:B------:R-:W-:Y:S01]  /*05f0*/  SHF.L.U64.HI R25, R15, 0x1, R7 ;  /* 0x000000010f197819 */ /* 0x000fe20000010207 */
[----:B------:R-:W-:Y:S01]  /*0600*/  IMAD.WIDE R6, R105, 0x80, RZ ;  /* 0x0000008069067825 */ /* 0x000fe200078e02ff */
[----:B------:R-:W-:-:S02]  /*0610*/  IADD3 R10, P1, R92, UR4, RZ ;  /* 0x000000045c0a7c10 */ /* 0x000fc4000ff3e0ff */
[----:B------:R-:W-:Y:S02]  /*0620*/  SHF.L.U64.HI R2, R29, 0x1, R11 ;  /* 0x000000011d027819 */ /* 0x000fe4000001020b */
[----:B------:R-:W-:Y:S01]  /*0630*/  IADD3.X R11, R25, UR5, RZ, P1, !PT ;  /* 0x00000005190b7c10 */ /* 0x000fe20008ffe4ff */
[----:B-1----:R-:W-:Y:S01]  /*0640*/  FADD R13, R12, R13 ;  /* 0x0000000d0c0d7221 */ /* 0x002fe20000000000 */
[----:B------:R-:W-:-:S03]  /*0650*/  LOP3.LUT R43, R6, R27, RZ, 0xfc, !PT ;  /* 0x0000001b062b7212 */ /* 0x000fc600078efcff */
[----:B------:R1:W2:Y:S01]  /*0660*/  @P2 LDG.E.128 R16, desc[UR6][R10.64] ;  /* 0x000000060a102981 */ /* 0x0002a2000c1e1d00 */
[----:B------:R-:W-:Y:S01]  /*0670*/  SHF.L.U64.HI R109, R43, 0x1, R7 ;  /* 0x000000012b6d7819 */ /* 0x000fe20000010207 */
[----:B------:R-:W-:Y:S02]  /*0680*/  IMAD.WIDE R6, R54, 0x80, RZ ;  /* 0x0000008036067825 */ /* 0x000fe400078e02ff */
[----:B------:R-:W3:Y:S01]  /*0690*/  SHFL.BFLY PT, R12, R13, 0x1, 0x1f ;  /* 0x0c201f000d0c7f89 */ /* 0x000ee200000e0000 */
[----:B------:R-:W-:Y:S01]  /*06a0*/  LOP3.LUT R35, R6, R27, RZ, 0xfc, !PT ;  /* 0x0000001b06237212 */ /* 0x000fe200078efcff */
[----:B------:R-:W-:Y:S01]  /*06b0*/  IMAD.WIDE R14, R70, 0x80, RZ ;  /* 0x00000080460e7825 */ /* 0x000fe200078e02ff */
[----:B------:R-:W-:Y:S02]  /*06c0*/  SHF.L.U64.HI R6, R33, 0x1, R9 ;  /* 0x0000000121067819 */ /* 0x000fe40000010209 */
[----:B------:R-:W-:Y:S01]  /*06d0*/  SHF.L.U64.HI R89, R35, 0x1, R7 ;  /* 0x0000000123597819 */ /* 0x000fe20000010207 */
[----:B---3--:R-:W-:-:S04]  /*06e0*/  FADD R12, R13, R12 ;  /* 0x0000000c0d0c7221 */ /* 0x008fc80000000000 */
[----:B------:R-:W-:-:S06]  /*06f0*/  FADD R21, R12, UR8 ;  /* 0x000000080c157e21 */ /* 0x000fcc0008000000 */
[----:B------:R-:W3:Y:S01]  /*0700*/  MUFU.SQRT R21, R21 ;  /* 0x0000001500157308 */ /* 0x000ee20000002000 */
[----:B------:R-:W-:Y:S01]  /*0710*/  IMAD.WIDE R12, R76, 0x80, RZ ;  /* 0x000000804c0c7825 */ /* 0x000fe200078e02ff */
[----:B------:R-:W-:-:S03]  /*0720*/  SHF.L.U64.HI R7, R22, 0x1, R23 ;  /* 0x0000000116077819 */ /* 0x000fc60000010217 */
[----:B------:R-:W-:Y:S01]  /*0730*/  IMAD.WIDE R8, R66, 0x80, RZ ;  /* 0x0000008042087825 */ /* 0x000fe200078e02ff */
[----:B------:R-:W-:-:S03]  /*0740*/  LOP3.LUT R23, R12, R27, RZ, 0xfc, !PT ;  /* 0x0000001b0c177212 */ /* 0x000fc600078efcff */
[----:B-1----:R-:W-:Y:S01]  /*0750*/  IMAD.WIDE R10, R88, 0x80, RZ ;  /* 0x00000080580a7825 */ /* 0x002fe200078e02ff */
[C---:B---3--:R-:W-:Y:S02]  /*0760*/  FSETP.GT.AND P2, PT, |R21|.reuse, 8.50705917302346158658e+37, PT ;  /* 0x7e8000001500780b */ /* 0x048fe40003f44200 */
[----:B------:R-:W-:Y:S01]  /*0770*/  FSETP.GEU.AND P1, PT, |R21|, 1.175494350822287508e-38, PT ;  /* 0x008000001500780b */ /* 0x000fe20003f2e200 */
[----:B------:R-:W-:Y:S01]  /*0780*/  IMAD.MOV.U32 R12, RZ, RZ, 0x3e800000 ;  /* 0x3e800000ff0c7424 */ /* 0x000fe200078e00ff */
[-C--:B------:R-:W-:Y:S02]  /*0790*/  LOP3.LUT R31, R8, R27.reuse, RZ, 0xfc, !PT ;  /* 0x0000001b081f7212 */ /* 0x080fe400078efcff */
[-C--:B------:R-:W-:Y:S02]  /*07a0*/  LOP3.LUT R81, R14, R27.reuse, RZ, 0xfc, !PT ;  /* 0x0000001b0e517212 */ /* 0x080fe400078efcff */
[----:B------:R-:W-:Y:S01]  /*07b0*/  LOP3.LUT R83, R10, R27, RZ, 0xfc, !PT ;  /* 0x0000001b0a537212 */ /* 0x000fe200078efcff */
[----:B------:R-:W-:Y:S01]  /*07c0*/  IMAD.SHL.U32 R110, R43, 0x2, RZ ;  /* 0x000000022b6e7824 */ /* 0x000fe200078e00ff */
[----:B------:R-:W-:-:S03]  /*07d0*/  FSEL R27, R12, 1, P2 ;  /* 0x3f8000000c1b7808 */ /* 0x000fc60001000000 */
[----:B------:R-:W-:Y:S01]  /*07e0*/  @P2 FMUL R21, R21, 0.25 ;  /* 0x3e80000015152820 */ /* 0x000fe20000400000 */
[----:B------:R-:W-:Y:S01]  /*07f0*/  IADD3 R42, P3, R116, UR4, RZ ;  /* 0x00000004742a7c10 */ /* 0x000fe2000ff7e0ff */
[----:B------:R-:W-:Y:S01]  /*0800*/  @!P1 FMUL R27, R27, 16777216 ;  /* 0x4b8000001b1b9820 */ /* 0x000fe20000400000 */
[----:B------:R-:W-:Y:S01]  /*0810*/  SHF.L.U32 R107, R41, 0x1, RZ ;  /* 0x00000001296b7819 */ /* 0x000fe200000006ff */
[----:B------:R-:W-:Y:S01]  /*0820*/  @!P1 FMUL R21, R21, 16777216 ;  /* 0x4b80000015159820 */ /* 0x000fe20000400000 */
[----:B------:R-:W-:Y:S02]  /*0830*/  SHF.L.U32 R113, R45, 0x1, RZ ;  /* 0x000000012d717819 */ /* 0x000fe400000006ff */
[----:B------:R-:W-:Y:S02]  /*0840*/  IADD3 R44, P1, R110, UR4, RZ ;  /* 0x000000046e2c7c10 */ /* 0x000fe4000ff3e0ff */
[----:B------:R-:W-:Y:S01]  /*0850*/  SHF.L.U32 R99, R37, 0x1, RZ ;  /* 0x0000000125637819 */ /* 0x000fe200000006ff */
[----:B------:R-:W-:Y:S01]  /*0860*/  IMAD.SHL.U32 R90, R35, 0x2, RZ ;  /* 0x00000002235a7824 */ /* 0x000fe200078e00ff */
[----:B------:R-:W-:Y:S01]  /*0870*/  IADD3.X R43, R115, UR5, RZ, P3, !PT ;  /* 0x00000005732b7c10 */ /* 0x000fe20009ffe4ff */
[----:B------:R-:W-:Y:S01]  /*0880*/  IMAD.SHL.U32 R104, R39, 0x2, RZ ;  /* 0x0000000227687824 */ /* 0x000fe200078e00ff */
[----:B------:R-:W-:-:S02]  /*0890*/  SHF.L.U64.HI R8, R31, 0x1, R9 ;  /* 0x000000011f087819 */ /* 0x000fc40000010209 */
[----:B------:R-:W-:Y:S02]  /*08a0*/  IADD3 R48, P3, R107, UR4, RZ ;  /* 0x000000046b307c10 */ /* 0x000fe4000ff7e0ff */
[----:B------:R-:W-:Y:S01]  /*08b0*/  SHF.L.U64.HI R9, R81, 0x1, R15 ;  /* 0x0000000151097819 */ /* 0x000fe2000001020f */
[----:B------:R-:W-:Y:S01]  /*08c0*/  IMAD.SHL.U32 R15, R22, 0x2, RZ ;  /* 0x00000002160f7824 */ /* 0x000fe200078e00ff */
[----:B------:R-:W-:Y:S02]  /*08d0*/  IADD3 R46, P2, R113, UR4, RZ ;  /* 0x00000004712e7c10 */ /* 0x000fe4000ff5e0ff */
[----:B------:R-:W-:Y:S02]  /*08e0*/  IADD3.X R45, R109, UR5, RZ, P1, !PT ;  /* 0x000000056d2d7c10 */ /* 0x000fe40008ffe4ff */
[----:B------:R-:W-:Y:S02]  /*08f0*/  IADD3 R56, P1, R99, UR4, RZ ;  /* 0x0000000463387c10 */ /* 0x000fe4000ff3e0ff */
[----:B------:R-:W-:-:S02]  /*0900*/  IADD3.X R49, R106, UR5, RZ, P3, !PT ;  /* 0x000000056a317c10 */ /* 0x000fc40009ffe4ff */
[----:B------:R-:W-:Y:S02]  /*0910*/  IADD3.X R47, R112, UR5, RZ, P2, !PT ;  /* 0x00000005702f7c10 */ /* 0x000fe400097fe4ff */
[----:B------:R-:W-:Y:S02]  /*0920*/  IADD3 R60, P3, R90, UR4, RZ ;  /* 0x000000045a3c7c10 */ /* 0x000fe4000ff7e0ff */
[----:B------:R-:W-:Y:S02]  /*0930*/  SHF.L.U32 R80, R31, 0x1, RZ ;  /* 0x000000011f507819 */ /* 0x000fe400000006ff */
[----:B------:R-:W-:Y:S02]  /*0940*/  IADD3 R52, P2, R104, UR4, RZ ;  /* 0x0000000468347c10 */ /* 0x000fe4000ff5e0ff */
[----:B------:R-:W-:Y:S02]  /*0950*/  IADD3.X R57, R98, UR5, RZ, P1, !PT ;  /* 0x0000000562397c10 */ /* 0x000fe40008ffe4ff */
[----:B------:R-:W-:-:S02]  /*0960*/  SHF.L.U32 R14, R33, 0x1, RZ ;  /* 0x00000001210e7819 */ /* 0x000fc400000006ff */
[----:B------:R-:W-:Y:S01]  /*0970*/  IADD3 R68, P1, R15, UR4, RZ ;  /* 0x000000040f447c10 */ /* 0x000fe2000ff3e0ff */
[----:B------:R-:W1:Y:S01]  /*0980*/  MUFU.RCP R84, R21 ;  /* 0x0000001500547308 */ /* 0x000e620000001000 */
[----:B------:R-:W-:Y:S02]  /*0990*/  SHF.L.U32 R82, R23, 0x1, RZ ;  /* 0x0000000117527819 */ /* 0x000fe400000006ff */
[C---:B------:R-:W-:Y:S01]  /*09a0*/  SHF.L.U64.HI R11, R83.reuse, 0x1, R11 ;  /* 0x00000001530b7819 */ /* 0x040fe2000001020b */
[----:B------:R-:W-:Y:S01]  /*09b0*/  IMAD.SHL.U32 R83, R83, 0x2, RZ ;  /* 0x0000000253537824 */ /* 0x000fe200078e00ff */
[----:B------:R-:W-:Y:S01]  /*09c0*/  IADD3.X R61, R89, UR5, RZ, P3, !PT ;  /* 0x00000005593d7c10 */ /* 0x000fe20009ffe4ff */
[----:B------:R-:W-:Y:S01]  /*09d0*/  IMAD.SHL.U32 R81, R81, 0x2, RZ ;  /* 0x0000000251517824 */ /* 0x000fe200078e00ff */
[----:B------:R-:W-:Y:S02]  /*09e0*/  IADD3.X R53, R101, UR5, RZ, P2, !PT ;  /* 0x0000000565357c10 */ /* 0x000fe400097fe4ff */
[----:B------:R-:W-:-:S02]  /*09f0*/  IADD3 R74, P3, R80, UR4, RZ ;  /* 0x00000004504a7c10 */ /* 0x000fc4000ff7e0ff */
[----:B------:R-:W-:Y:S02]  /*0a00*/  IADD3 R64, P2, R14, UR4, RZ ;  /* 0x000000040e407c10 */ /* 0x000fe4000ff5e0ff */
[----:B------:R-:W-:Y:S02]  /*0a10*/  IADD3.X R69, R7, UR5, RZ, P1, !PT ;  /* 0x0000000507457c10 */ /* 0x000fe40008ffe4ff */
[----:B------:R-:W-:Y:S02]  /*0a20*/  SHF.L.U64.HI R10, R23, 0x1, R13 ;  /* 0x00000001170a7819 */ /* 0x000fe4000001020d */
[----:B------:R-:W-:Y:S02]  /*0a30*/  IADD3 R102, P1, R82, UR4, RZ ;  /* 0x0000000452667c10 */ /* 0x000fe4000ff3e0ff */
[----:B------:R-:W-:Y:S02]  /*0a40*/  SHF.L.U32 R13, R29, 0x1, RZ ;  /* 0x000000011d0d7819 */ /* 0x000fe400000006ff */
[----:B------:R-:W-:-:S02]  /*0a50*/  IADD3.X R75, R8, UR5, RZ, P3, !PT ;  /* 0x00000005084b7c10 */ /* 0x000fc40009ffe4ff */
[----:B------:R-:W-:Y:S02]  /*0a60*/  IADD3.X R65, R6, UR5, RZ, P2, !PT ;  /* 0x0000000506417c10 */ /* 0x000fe400097fe4ff */
[----:B------:R-:W-:Y:S02]  /*0a70*/  IADD3 R94, P3, R83, UR4, RZ ;  /* 0x00000004535e7c10 */ /* 0x000fe4000ff7e0ff */
[----:B------:R-:W-:Y:S02]  /*0a80*/  IADD3 R72, P2, R81, UR4, RZ ;  /* 0x0000000451487c10 */ /* 0x000fe4000ff5e0ff */
[----:B------:R-:W-:Y:S02]  /*0a90*/  IADD3.X R103, R10, UR5, RZ, P1, !PT ;  /* 0x000000050a677c10 */ /* 0x000fe40008ffe4ff */
[----:B------:R-:W-:Y:S02]  /*0aa0*/  IADD3 R34, P1, R13, UR4, RZ ;  /* 0x000000040d227c10 */ /* 0x000fe4000ff3e0ff */
[----:B------:R-:W-:-:S02]  /*0ab0*/  IADD3.X R95, R11, UR5, RZ, P3, !PT ;  /* 0x000000050b5f7c10 */ /* 0x000fc40009ffe4ff */
[----:B------:R-:W-:Y:S02]  /*0ac0*/  IADD3.X R73, R9, UR5, RZ, P2, !PT ;  /* 0x0000000509497c10 */ /* 0x000fe400097fe4ff */
[----:B------:R-:W-:Y:S02]  /*0ad0*/  ISETP.LT.AND P3, PT, R111, 0xc000, P0 ;  /* 0x0000c0006f00780c */ /* 0x000fe40000761270 */
[----:B------:R-:W-:Y:S02]  /*0ae0*/  IADD3 R96, P2, R96, UR10, RZ ;  /* 0x0000000a60607c10 */ /* 0x000fe4000ff5e0ff */
[----:B------:R-:W-:Y:S02]  /*0af0*/  IADD3.X R35, R2, UR5, RZ, P1, !PT ;  /* 0x0000000502237c10 */ /* 0x000fe40008ffe4ff */
[----:B------:R-:W-:Y:S01]  /*0b00*/  IADD3 R92, P1, R92, UR10, RZ ;  /* 0x0000000a5c5c7c10 */ /* 0x000fe2000ff3e0ff */
[----:B-1----:R-:W-:Y:S01]  /*0b10*/  FMUL R84, R84, R27 ;  /* 0x0000001b54547220 */ /* 0x002fe20000400000 */
[----:B------:R-:W-:-:S02]  /*0b20*/  IADD3.X R97, R20, UR11, RZ, P2, !PT ;  /* 0x0000000b14617c10 */ /* 0x000fc400097fe4ff */
[----:B------:R-:W-:Y:S02]  /*0b30*/  CS2R R26, SRZ ;  /* 0x00000000001a7805 */ /* 0x000fe4000001ff00 */
[----:B------:R-:W-:Y:S02]  /*0b40*/  ISETP.LT.AND P2, PT, R24, 0xc000, P0 ;  /* 0x0000c0001800780c */ /* 0x000fe40000741270 */
[----:B------:R-:W-:Y:S02]  /*0b50*/  IADD3.X R93, R25, UR11, RZ, P1, !PT ;  /* 0x0000000b195d7c10 */ /* 0x000fe40008ffe4ff */
[----:B------:R-:W-:Y:S02]  /*0b60*/  CS2R R24, SRZ ;  /* 0x0000000000187805 */ /* 0x000fe4000001ff00 */
[----:B------:R-:W-:-:S04]  /*0b70*/  ISETP.LT.AND P1, PT, R100, 0xc000, P0 ;  /* 0x0000c0006400780c */ /* 0x000fc80000721270 */
[----:B------:R1:W3:Y:S01]  /*0b80*/  @P3 LDG.E.128 R24, desc[UR6][R42.64] ;  /* 0x000000062a183981 */ /* 0x0002e2000c1e1d00 */
[----:B------:R-:W-:Y:S02]  /*0b90*/  CS2R R36, SRZ ;  /* 0x0000000000247805 */ /* 0x000fe4000001ff00 */
[----:B------:R-:W-:Y:S02]  /*0ba0*/  CS2R R38, SRZ ;  /* 0x0000000000267805 */ /* 0x000fe4000001ff00 */
[----:B------:R-:W-:Y:S02]  /*0bb0*/  ISETP.LT.AND P6, PT, R108, 0xc000, P0 ;  /* 0x0000c0006c00780c */ /* 0x000fe400007c1270 */
[----:B------:R-:W-:Y:S02]  /*0bc0*/  CS2R R20, SRZ ;  /* 0x0000000000147805 */ /* 0x000fe4000001ff00 */
[----:B------:R-:W-:Y:S01]  /*0bd0*/  CS2R R22, SRZ ;  /* 0x0000000000167805 */ /* 0x000fe2000001ff00 */
[----:B------:R4:W5:Y:S01]  /*0be0*/  @P1 LDG.E.128 R36, desc[UR6][R48.64] ;  /* 0x0000000630241981 */ /* 0x000962000c1e1d00 */
[----:B------:R-:W-:-:S02]  /*0bf0*/  ISETP.LT.AND P1, PT, R91, 0xc000, P0 ;  /* 0x0000c0005b00780c */ /* 0x000fc40000721270 */
[----:B------:R-:W-:Y:S02]  /*0c00*/  CS2R R40, SRZ ;  /* 0x0000000000287805 */ /* 0x000fe4000001ff00 */
[----:B------:R-:W-:Y:S01]  /*0c10*/  ISETP.LT.AND P4, PT, R105, 0xc000, P0 ;  /* 0x0000c0006900780c */ /* 0x000fe20000781270 */
[----:B------:R0:W3:Y:S01]  /*0c20*/  @P2 LDG.E.128 R20, desc[UR6][R34.64] ;  /* 0x0000000622142981 */ /* 0x0000e2000c1e1d00 */
[----:B-1----:R-:W-:Y:S02]  /*0c30*/  CS2R R42, SRZ ;  /* 0x00000000002a7805 */ /* 0x002fe4000001ff00 */
[----:B------:R-:W-:Y:S02]  /*0c40*/  CS2R R28, SRZ ;  /* 0x00000000001c7805 */ /* 0x000fe4000001ff00 */
[----:B------:R-:W-:Y:S02]  /*0c50*/  CS2R R30, SRZ ;  /* 0x00000000001e7805 */ /* 0x000fe4000001ff00 */
[----:B------:R-:W-:-:S02]  /*0c60*/  ISETP.LT.AND P2, PT, R54, 0xc000, P0 ;  /* 0x0000c0003600780c */ /* 0x000fc40000741270 */
[----:B------:R-:W-:Y:S02]  /*0c70*/  CS2R R32, SRZ ;  /* 0x0000000000207805 */ /* 0x000fe4000001ff00 */
[----:B----4-:R-:W-:Y:S01]  /*0c80*/  CS2R R48, SRZ ;  /* 0x0000000000307805 */ /* 0x010fe2000001ff00 */
[----:B------:R-:W4:Y:S01]  /*0c90*/  @P6 LDG.E.128 R28, desc[UR6][R46.64] ;  /* 0x000000062e1c6981 */ /* 0x000f22000c1e1d00 */
[----:B0-----:R-:W-:Y:S02]  /*0ca0*/  CS2R R34, SRZ ;  /* 0x0000000000227805 */ /* 0x001fe4000001ff00 */
[----:B------:R-:W-:Y:S01]  /*0cb0*/  ISETP.LT.AND P6, PT, R66, 0xc000, P0 ;  /* 0x0000c0004200780c */ /* 0x000fe200007c1270 */
[----:B------:R0:W3:Y:S01]  /*0cc0*/  @P1 LDG.E.128 R40, desc[UR6][R52.64] ;  /* 0x0000000634281981 */ /* 0x0000e2000c1e1d00 */
[----:B------:R-:W-:Y:S02]  /*0cd0*/  ISETP.LT.AND P1, PT, R50, 0xc000, P0 ;  /* 0x0000c0003200780c */ /* 0x000fe40000721270 */
[----:B------:R-:W-:Y:S01]  /*0ce0*/  CS2R R50, SRZ ;  /* 0x0000000000327805 */ /* 0x000fe2000001ff00 */
[----:B------:R-:W3:Y:S01]  /*0cf0*/  @P4 LDG.E.128 R32, desc[UR6][R44.64] ;  /* 0x000000062c204981 */ /* 0x000ee2000c1e1d00 */
[----:B------:R-:W-:-:S02]  /*0d00*/  ISETP.LT.AND P4, PT, R62, 0xc000, P0 ;  /* 0x0000c0003e00780c */ /* 0x000fc40000781270 */
[----:B------:R-:W-:Y:S02]  /*0d10*/  CS2R R62, SRZ ;  /* 0x00000000003e7805 */ /* 0x000fe4000001ff00 */
[----:B------:R-:W-:Y:S01]  /*0d20*/  ISETP.LT.AND P3, PT, R58, 0xc000, P0 ;  /* 0x0000c0003a00780c */ /* 0x000fe20000761270 */
[----:B------:R1:W3:Y:S01]  /*0d30*/  @P2 LDG.E.128 R48, desc[UR6][R60.64] ;  /* 0x000000063c302981 */ /* 0x0002e2000c1e1d00 */
[----:B------:R-:W-:Y:S02]  /*0d40*/  P2R R85, PR, RZ, 0x40 ;  /* 0x00000040ff557803 */ /* 0x000fe40000000000 */
[----:B0-----:R-:W-:Y:S02]  /*0d50*/  CS2R R52, SRZ ;  /* 0x0000000000347805 */ /* 0x001fe4000001ff00 */
[----:B------:R-:W-:Y:S02]  /*0d60*/  CS2R R54, SRZ ;  /* 0x0000000000367805 */ /* 0x000fe4000001ff00 */
[----:B-1----:R-:W-:-:S02]  /*0d70*/  CS2R R60, SRZ ;  /* 0x00000000003c7805 */ /* 0x002fc4000001ff00 */
[----:B------:R-:W-:-:S03]  /*0d80*/  CS2R R44, SRZ ;  /* 0x00000000002c7805 */ /* 0x000fc6000001ff00 */
[----:B------:R0:W3:Y:S04]  /*0d90*/  @P3 LDG.E.128 R52, desc[UR6][R64.64] ;  /* 0x0000000640343981 */ /* 0x0000e8000c1e1d00 */
[----:B------:R-:W3:Y:S01]  /*0da0*/  @P6 LDG.E.128 R60, desc[UR6][R74.64] ;  /* 0x000000064a3c6981 */ /* 0x000ee2000c1e1d00 */
[----:B------:R-:W-:Y:S02]  /*0db0*/  ISETP.LT.AND P6, PT, R70, 0xc000, P0 ;  /* 0x0000c0004600780c */ /* 0x000fe400007c1270 */
[----:B------:R-:W-:Y:S02]  /*0dc0*/  CS2R R46, SRZ ;  /* 0x00000000002e7805 */ /* 0x000fe4000001ff00 */
[----:B------:R-:W-:Y:S02]  /*0dd0*/  CS2R R66, SRZ ;  /* 0x0000000000427805 */ /* 0x000fe4000001ff00 */
[----:B0-----:R-:W-:-:S02]  /*0de0*/  CS2R R64, SRZ ;  /* 0x0000000000407805 */ /* 0x001fc4000001ff00 */
[----:B------:R-:W-:Y:S01]  /*0df0*/  P2R R86, PR, RZ, 0x40 ;  /* 0x00000040ff567803 */ /* 0x000fe20000000000 */
[----:B------:R0:W4:Y:S01]  /*0e00*/  @P1 LDG.E.128 R44, desc[UR6][R56.64] ;  /* 0x00000006382c1981 */ /* 0x000122000c1e1d00 */
[----:B------:R-:W-:-:S03]  /*0e10*/  CS2R R58, SRZ ;  /* 0x00000000003a7805 */ /* 0x000fc6000001ff00 */
[----:B------:R-:W4:Y:S01]  /*0e20*/  @P6 LDG.E.128 R64, desc[UR6][R72.64] ;  /* 0x0000000648406981 */ /* 0x000f22000c1e1d00 */
[----:B------:R-:W-:Y:S02]  /*0e30*/  ISETP.LT.AND P6, PT, R76, 0xc000, P0 ;  /* 0x0000c0004c00780c */ /* 0x000fe400007c1270 */
[----:B0-----:R-:W-:Y:S02]  /*0e40*/  CS2R R56, SRZ ;  /* 0x0000000000387805 */ /* 0x001fe4000001ff00 */
[----:B------:R-:W-:-:S04]  /*0e50*/  CS2R R70, SRZ ;  /* 0x0000000000467805 */ /* 0x000fc8000001ff00 */
[----:B------:R0:W4:Y:S02]  /*0e60*/  @P4 LDG.E.128 R56, desc[UR6][R68.64] ;  /* 0x0000000644384981 */ /* 0x000124000c1e1d00 */
[----:B0-----:R-:W-:Y:S01]  /*0e70*/  CS2R R68, SRZ ;  /* 0x0000000000447805 */ /* 0x001fe2000001ff00 */
[----:B------:R-:W-:-:S05]  /*0e80*/  FMUL R74, R87, R84 ;  /* 0x00000054574a7220 */ /* 0x000fca0000400000 */
[----:B------:R2:W4:Y:S01]  /*0e90*/  @P6 LDG.E.128 R68, desc[UR6][R102.64] ;  /* 0x0000000666446981 */ /* 0x000522000c1e1d00 */
[----:B------:R-:W-:Y:S01]  /*0ea0*/  P2R R87, PR, RZ, 0x40 ;  /* 0x00000040ff577803 */ /* 0x000fe20000000000 */
[-C--:B------:R-:W-:Y:S01]  /*0eb0*/  FMUL R123, R123, R84.reuse ;  /* 0x000000547b7b7220 */ /* 0x080fe20000400000 */
[----:B------:R-:W-:Y:S01]  /*0ec0*/  ISETP.LT.AND P6, PT, R88, 0xc000, P0 ;  /* 0x0000c0005800780c */ /* 0x000fe200007c1270 */
[-C--:B------:R-:W-:Y:S01]  /*0ed0*/  FMUL R125, R125, R84.reuse ;  /* 0x000000547d7d7220 */ /* 0x080fe20000400000 */
[-C--:B------:R-:W-:Y:S01]  /*0ee0*/  FMUL R76, R79, R84.reuse ;  /* 0x000000544f4c7220 */ /* 0x080fe20000400000 */
[-C--:B------:R-:W-:Y:S01]  /*0ef0*/  FMUL R121, R121, R84.reuse ;  /* 0x0000005479797220 */ /* 0x080fe20000400000 */
[-C--:B------:R-:W-:Y:S01]  /*0f00*/  FMUL R78, R117, R84.reuse ;  /* 0x00000054754e7220 */ /* 0x080fe20000400000 */
[-C--:B------:R-:W-:Y:S01]  /*0f10*/  FMUL R75, R77, R84.reuse ;  /* 0x000000544d4b7220 */ /* 0x080fe20000400000 */
[----:B------:R-:W-:Y:S01]  /*0f20*/  FMUL R118, R119, R84 ;  /* 0x0000005477767220 */ /* 0x000fe20000400000 */
[----:B------:R-:W-:-:S02]  /*0f30*/  F2FP.BF16.F32.PACK_AB R72, R123, R74 ;  /* 0x0000004a7b48723e */ /* 0x000fc400000010ff */
[----:B------:R-:W-:Y:S02]  /*0f40*/  F2FP.BF16.F32.PACK_AB R73, R76, R125 ;  /* 0x0000007d4c49723e */ /* 0x000fe400000010ff */
[----:B------:R-:W-:Y:S02]  /*0f50*/  CS2R R76, SRZ ;  /* 0x00000000004c7805 */ /* 0x000fe4000001ff00 */
[----:B------:R-:W-:Y:S02]  /*0f60*/  F2FP.BF16.F32.PACK_AB R74, R78, R121 ;  /* 0x000000794e4a723e */ /* 0x000fe400000010ff */
[----:B------:R-:W-:Y:S02]  /*0f70*/  CS2R R78, SRZ ;  /* 0x00000000004e7805 */ /* 0x000fe4000001ff00 */
[----:B------:R-:W-:-:S04]  /*0f80*/  F2FP.BF16.F32.PACK_AB R75, R118, R75 ;  /* 0x0000004b764b723e */ /* 0x000fc800000010ff */
[----:B------:R0:W4:Y:S04]  /*0f90*/  @P6 LDG.E.128 R76, desc[UR6][R94.64] ;  /* 0x000000065e4c6981 */ /* 0x000128000c1e1d00 */
[----:B------:R1:W-:Y:S01]  /*0fa0*/  @P5 STG.E.128 desc[UR6][R96.64], R72 ;  /* 0x0000004860005986 */ /* 0x0003e2000c101d06 */
[----:B--2---:R-:W-:-:S04]  /*0fb0*/  PRMT R103, R16, 0x7632, R103 ;  /* 0x0000763210677816 */ /* 0x004fc80000000067 */
[----:B------:R-:W-:Y:S01]  /*0fc0*/  SHF.L.U32 R103, R103, 0x10, RZ ;  /* 0x0000001067677819 */ /* 0x000fe200000006ff */
[----:B------:R-:W-:Y:S01]  /*0fd0*/  IMAD.U32 R117, R16, 0x10000, RZ ;  /* 0x0001000010757824 */ /* 0x000fe200078e00ff */
[----:B------:R-:W-:-:S03]  /*0fe0*/  PRMT R119, R17, 0x7632, R119 ;  /* 0x0000763211777816 */ /* 0x000fc60000000077 */
[----:B------:R-:W-:Y:S01]  /*0ff0*/  FMUL R16, R103, R103 ;  /* 0x0000006767107220 */ /* 0x000fe20000400000 */
[----:B------:R-:W-:-:S03]  /*1000*/  SHF.L.U32 R17, R17, 0x10, RZ ;  /* 0x0000001011117819 */ /* 0x000fc600000006ff */
[----:B------:R-:W-:Y:S01]  /*1010*/  FFMA R16, R117, R117, R16 ;  /* 0x0000007575107223 */ /* 0x000fe20000000010 */
[----:B------:R-:W-:-:S03]  /*1020*/  IMAD.U32 R119, R119, 0x10000, RZ ;  /* 0x0001000077777824 */ /* 0x000fc600078e00ff */
[----:B------:R-:W-:Y:S01]  /*1030*/  FFMA R16, R17, R17, R16 ;  /* 0x0000001111107223 */ /* 0x000fe20000000010 */
[C---:B0-----:R-:W-:Y:S02]  /*1040*/  PRMT R95, R18.reuse, 0x7632, R95 ;  /* 0x00007632125f7816 */ /* 0x041fe4000000005f */
[----:B-1----:R-:W-:Y:S01]  /*1050*/  SHF.L.U32 R75, R18, 0x10, RZ ;  /* 0x00000010124b7819 */ /* 0x002fe200000006ff */
[----:B------:R-:W-:Y:S02]  /*1060*/  FFMA R16, R119, R119, R16 ;  /* 0x0000007777107223 */ /* 0x000fe40000000010 */
[----:B------:R-:W-:Y:S02]  /*1070*/  IMAD.U32 R95, R95, 0x10000, RZ ;  /* 0x000100005f5f7824 */ /* 0x000fe400078e00ff */
[----:B------:R-:W-:Y:S01]  /*1080*/  FFMA R16, R75, R75, R16 ;  /* 0x0000004b4b107223 */ /* 0x000fe20000000010 */
[C---:B------:R-:W-:Y:S02]  /*1090*/  PRMT R97, R19.reuse, 0x7632, R97 ;  /* 0x0000763213617816 */ /* 0x040fe40000000061 */
[----:B------:R-:W-:Y:S01]  /*10a0*/  SHF.L.U32 R19, R19, 0x10, RZ ;  /* 0x0000001013137819 */ /* 0x000fe200000006ff */
[----:B------:R-:W-:-:S02]  /*10b0*/  FFMA R16, R95, R95, R16 ;  /* 0x0000005f5f107223 */ /* 0x000fc40000000010 */
[----:B------:R-:W-:Y:S02]  /*10c0*/  IMAD.U32 R97, R97, 0x10000, RZ ;  /* 0x0001000061617824 */ /* 0x000fe400078e00ff */
[----:B------:R-:W-:-:S04]  /*10d0*/  FFMA R16, R19, R19, R16 ;  /* 0x0000001313107223 */ /* 0x000fc80000000010 */
[----:B------:R-:W-:-:S05]  /*10e0*/  FFMA R16, R97, R97, R16 ;  /* 0x0000006161107223 */ /* 0x000fca0000000010 */
[----:B------:R-:W0:Y:S02]  /*10f0*/  SHFL.BFLY PT, R73, R16, 0x8, 0x1f ;  /* 0x0d001f0010497f89 */ /* 0x000e2400000e0000 */
[----:B0-----:R-:W-:-:S05]  /*1100*/  FADD R73, R16, R73 ;  /* 0x0000004910497221 */ /* 0x001fca0000000000 */
[----:B------:R-:W0:Y:S02]  /*1110*/  SHFL.BFLY PT, R18, R73, 0x4, 0x1f ;  /* 0x0c801f0049127f89 */ /* 0x000e2400000e0000 */
[----:B0-----:R-:W-:-:S05]  /*1120*/  FADD R18, R73, R18 ;  /* 0x0000001249127221 */ /* 0x001fca0000000000 */
[----:B------:R-:W0:Y:S02]  /*1130*/  SHFL.BFLY PT, R121, R18, 0x2, 0x1f ;  /* 0x0c401f0012797f89 */ /* 0x000e2400000e0000 */
[----:B0-----:R-:W-:-:S05]  /*1140*/  FADD R121, R18, R121 ;  /* 0x0000007912797221 */ /* 0x001fca0000000000 */
[----:B------:R-:W0:Y:S02]  /*1150*/  SHFL.BFLY PT, R72, R121, 0x1, 0x1f ;  /* 0x0c201f0079487f89 */ /* 0x000e2400000e0000 */
[----:B0-----:R-:W-:-:S04]  /*1160*/  FADD R72, R121, R72 ;  /* 0x0000004879487221 */ /* 0x001fc80000000000 */
[----:B------:R-:W-:-:S04]  /*1170*/  FADD R94, R72, UR8 ;  /* 0x00000008485e7e21 */ /* 0x000fc80008000000 */
[----:B------:R-:W0:Y:S01]  /*1180*/  MUFU.SQRT R96, R94 ;  /* 0x0000005e00607308 */ /* 0x000e220000002000 */
[----:B------:R-:W-:Y:S02]  /*1190*/  P2R R88, PR, RZ, 0x40 ;  /* 0x00000040ff587803 */ /* 0x000fe40000000000 */
[C---:B0-----:R-:W-:Y:S02]  /*11a0*/  FSETP.GT.AND P5, PT, |R96|.reuse, 8.50705917302346158658e+37, PT ;  /* 0x7e8000006000780b */ /* 0x041fe40003fa4200 */
[----:B------:R-:W-:-:S11]  /*11b0*/  FSETP.GEU.AND P6, PT, |R96|, 1.175494350822287508e-38, PT ;  /* 0x008000006000780b */ /* 0x000fd60003fce200 */
[----:B------:R-:W-:-:S04]  /*11c0*/  @P5 FMUL R96, R96, 0.25 ;  /* 0x3e80000060605820 */ /* 0x000fc80000400000 */
[----:B------:R-:W-:-:S04]  /*11d0*/  @!P6 FMUL R96, R96, 16777216 ;  /* 0x4b8000006060e820 */ /* 0x000fc80000400000 */
[----:B------:R-:W0:Y:S01]  /*11e0*/  MUFU.RCP R74, R96 ;  /* 0x00000060004a7308 */ /* 0x000e220000001000 */
[----:B------:R-:W-:-:S05]  /*11f0*/  FSEL R123, R12, 1, P5 ;  /* 0x3f8000000c7b7808 */ /* 0x000fca0002800000 */
[----:B------:R-:W-:-:S04]  /*1200*/  @!P6 FMUL R123, R123, 16777216 ;  /* 0x4b8000007b7be820 */ /* 0x000fc80000400000 */
[----:B0-----:R-:W-:-:S04]  /*1210*/  FMUL R74, R74, R123 ;  /* 0x0000007b4a4a7220 */ /* 0x001fc80000400000 */
[-C--:B------:R-:W-:Y:S01]  /*1220*/  FMUL R17, R17, R74.reuse ;  /* 0x0000004a11117220 */ /* 0x080fe20000400000 */
[-C--:B------:R-:W-:Y:S01]  /*1230*/  FMUL R18, R119, R74.reuse ;  /* 0x0000004a77127220 */ /* 0x080fe20000400000 */
[-C--:B------:R-:W-:Y:S01]  /*1240*/  FMUL R75, R75, R74.reuse ;  /* 0x0000004a4b4b7220 */ /* 0x080fe20000400000 */
[----:B------:R-:W-:-:S03]  /*1250*/  FMUL R94, R95, R74 ;  /* 0x0000004a5f5e7220 */ /* 0x000fc60000400000 */
[----:B------:R-:W-:Y:S02]  /*1260*/  F2FP.BF16.F32.PACK_AB R17, R18, R17 ;  /* 0x000000111211723e */ /* 0x000fe400000010ff */
[----:B------:R-:W-:Y:S02]  /*1270*/  F2FP.BF16.F32.PACK_AB R18, R94, R75 ;  /* 0x0000004b5e12723e */ /* 0x000fe400000010ff */
[----:B---3--:R-:W-:Y:S02]  /*1280*/  PRMT R75, R24, 0x7632, R75 ;  /* 0x00007632184b7816 */ /* 0x008fe4000000004b */
[----:B------:R-:W-:Y:S02]  /*1290*/  IADD3 R72, P5, R116, UR10, RZ ;  /* 0x0000000a74487c10 */ /* 0x000fe4000ffbe0ff */
[----:B------:R-:W-:Y:S01]  /*12a0*/  SHF.L.U32 R75, R75, 0x10, RZ ;  /* 0x000000104b4b7819 */ /* 0x000fe200000006ff */
[-C--:B------:R-:W-:Y:S01]  /*12b0*/  FMUL R16, R117, R74.reuse ;  /* 0x0000004a75107220 */ /* 0x080fe20000400000 */
[----:B------:R-:W-:Y:S01]  /*12c0*/  IADD3.X R73, R115, UR11, RZ, P5, !PT ;  /* 0x0000000b73497c10 */ /* 0x000fe2000affe4ff */
[----:B------:R-:W-:Y:S01]  /*12d0*/  FMUL R103, R103, R74 ;  /* 0x0000004a67677220 */ /* 0x000fe20000400000 */
[----:B------:R-:W-:Y:S01]  /*12e0*/  ISETP.LT.AND P5, PT, R114, 0xc000, P0 ;  /* 0x0000c0007200780c */ /* 0x000fe200007a1270 */
[----:B------:R-:W-:-:S02]  /*12f0*/  IMAD.U32 R95, R24, 0x10000, RZ ;  /* 0x00010000185f7824 */ /* 0x000fc400078e00ff */
[-C--:B------:R-:W-:Y:S01]  /*1300*/  FMUL R19, R19, R74.reuse ;  /* 0x0000004a13137220 */ /* 0x080fe20000400000 */
[----:B------:R-:W-:Y:S01]  /*1310*/  FMUL R102, R97, R74 ;  /* 0x0000004a61667220 */ /* 0x000fe20000400000 */
[----:B------:R-:W-:Y:S01]  /*1320*/  FMUL R24, R75, R75 ;  /* 0x0000004b4b187220 */ /* 0x000fe20000400000 */
[----:B------:R-:W-:Y:S02]  /*1330*/  F2FP.BF16.F32.PACK_AB R16, R103, R16 ;  /* 0x000000106710723e */ /* 0x000fe400000010ff */
[----:B------:R-:W-:Y:S01]  /*1340*/  PRMT R103, R25, 0x7632, R103 ;  /* 0x0000763219677816 */ /* 0x000fe20000000067 */
[----:B------:R-:W-:Y:S01]  /*1350*/  FFMA R24, R95, R95, R24 ;  /* 0x0000005f5f187223 */ /* 0x000fe20000000018 */
[----:B------:R-:W-:Y:S02]  /*1360*/  SHF.L.U32 R97, R25, 0x10, RZ ;  /* 0x0000001019617819 */ /* 0x000fe400000006ff */
[----:B------:R-:W-:Y:S01]  /*1370*/  F2FP.BF16.F32.PACK_AB R19, R102, R19 ;  /* 0x000000136613723e */ /* 0x000fe200000010ff */
[----:B------:R-:W-:-:S02]  /*1380*/  IMAD.U32 R103, R103, 0x10000, RZ ;  /* 0x0001000067677824 */ /* 0x000fc400078e00ff */
[--C-:B------:R-:W-:Y:S01]  /*1390*/  FFMA R94, R97, R97, R24.reuse ;  /* 0x00000061615e7223 */ /* 0x100fe20000000018 */
[C---:B------:R-:W-:Y:S01]  /*13a0*/  PRMT R24, R26.reuse, 0x7632, R24 ;  /* 0x000076321a187816 */ /* 0x040fe20000000018 */
[----:B------:R0:W-:Y:S02]  /*13b0*/  @P5 STG.E.128 desc[UR6][R92.64], R16 ;  /* 0x000000105c005986 */ /* 0x0001e4000c101d06 */
[----:B------:R-:W-:Y:S01]  /*13c0*/  FFMA R94, R103, R103, R94 ;  /* 0x00000067675e7223 */ /* 0x000fe2000000005e */
[----:B0-----:R-:W-:Y:S01]  /*13d0*/  SHF.L.U32 R17, R26, 0x10, RZ ;  /* 0x000000101a117819 */ /* 0x001fe200000006ff */
[----:B------:R-:W-:Y:S01]  /*13e0*/  IMAD.U32 R19, R24, 0x10000, RZ ;  /* 0x0001000018137824 */ /* 0x000fe200078e00ff */
[----:B------:R-:W-:-:S03]  /*13f0*/  PRMT R93, R27, 0x7632, R93 ;  /* 0x000076321b5d7816 */ /* 0x000fc6000000005d */
[----:B------:R-:W-:Y:S01]  /*1400*/  FFMA R94, R17, R17, R94 ;  /* 0x00000011115e7223 */ /* 0x000fe2000000005e */
[----:B------:R-:W-:-:S03]  /*1410*/  SHF.L.U32 R27, R27, 0x10, RZ ;  /* 0x000000101b1b7819 */ /* 0x000fc600000006ff */
[----:B------:R-:W-:Y:S01]  /*1420*/  FFMA R94, R19, R19, R94 ;  /* 0x00000013135e7223 */ /* 0x000fe2000000005e */
[----:B------:R-:W-:-:S03]  /*1430*/  IMAD.U32 R93, R93, 0x10000, RZ ;  /* 0x000100005d5d7824 */ /* 0x000fc600078e00ff */
        /* <DEDUP_REMOVED lines=11> */
[----:B------:R-:W0:Y:S02]  /*14f0*/  MUFU.SQRT R92, R18 ;  /* 0x00000012005c7308 */ /* 0x000e240000002000 */
[C---:B0-----:R-:W-:Y:S02]  /*1500*/  FSETP.GT.AND P6, PT, |R92|.reuse, 8.50705917302346158658e+37, PT ;  /* 0x7e8000005c00780b */ /* 0x041fe40003fc4200 */
[----:B------:R-:W-:-:S11]  /*1510*/  FSETP.GEU.AND P5, PT, |R92|, 1.175494350822287508e-38, PT ;  /* 0x008000005c00780b */ /* 0x000fd60003fae200 */
[----:B------:R-:W-:-:S04]  /*1520*/  @P6 FMUL R92, R92, 0.25 ;  /* 0x3e8000005c5c6820 */ /* 0x000fc80000400000 */
[----:B------:R-:W-:-:S04]  /*1530*/  @!P5 FMUL R92, R92, 16777216 ;  /* 0x4b8000005c5cd820 */ /* 0x000fc80000400000 */
[----:B------:R4:W0:Y:S01]  /*1540*/  MUFU.RCP R26, R92 ;  /* 0x0000005c001a7308 */ /* 0x0008220000001000 */
[----:B------:R-:W-:-:S05]  /*1550*/  FSEL R117, R12, 1, P6 ;  /* 0x3f8000000c757808 */ /* 0x000fca0003000000 */
[----:B------:R-:W-:Y:S01]  /*1560*/  @!P5 FMUL R117, R117, 16777216 ;  /* 0x4b8000007575d820 */ /* 0x000fe20000400000 */
[----:B----4-:R-:W-:-:S03]  /*1570*/  PRMT R92, R28, 0x7632, R92 ;  /* 0x000076321c5c7816 */ /* 0x010fc6000000005c */
[----:B0-----:R-:W-:Y:S01]  /*1580*/  FMUL R26, R26, R117 ;  /* 0x000000751a1a7220 */ /* 0x001fe20000400000 */
[----:B------:R-:W-:-:S03]  /*1590*/  SHF.L.U32 R92, R92, 0x10, RZ ;  /* 0x000000105c5c7819 */ /* 0x000fc600000006ff */
[-C--:B------:R-:W-:Y:S01]  /*15a0*/  FMUL R97, R97, R26.reuse ;  /* 0x0000001a61617220 */ /* 0x080fe20000400000 */
[-C--:B------:R-:W-:Y:S01]  /*15b0*/  FMUL R18, R103, R26.reuse ;  /* 0x0000001a67127220 */ /* 0x080fe20000400000 */
[-C--:B------:R-:W-:Y:S01]  /*15c0*/  FMUL R94, R17, R26.reuse ;  /* 0x0000001a115e7220 */ /* 0x080fe20000400000 */
[-C--:B------:R-:W-:Y:S01]  /*15d0*/  FMUL R19, R19, R26.reuse ;  /* 0x0000001a13137220 */ /* 0x080fe20000400000 */
[-C--:B------:R-:W-:Y:S01]  /*15e0*/  FMUL R27, R27, R26.reuse ;  /* 0x0000001a1b1b7220 */ /* 0x080fe20000400000 */
[----:B------:R-:W-:Y:S01]  /*15f0*/  FMUL R96, R93, R26 ;  /* 0x0000001a5d607220 */ /* 0x000fe20000400000 */
[----:B------:R-:W-:Y:S02]  /*1600*/  IADD3 R24, P6, R113, UR10, RZ ;  /* 0x0000000a71187c10 */ /* 0x000fe4000ffde0ff */
[----:B------:R-:W-:Y:S02]  /*1610*/  F2FP.BF16.F32.PACK_AB R17, R18, R97 ;  /* 0x000000611211723e */ /* 0x000fe400000010ff */
[----:B------:R-:W-:Y:S01]  /*1620*/  F2FP.BF16.F32.PACK_AB R18, R19, R94 ;  /* 0x0000005e1312723e */ /* 0x000fe200000010ff */
[----:B------:R-:W-:Y:S01]  /*1630*/  IMAD.U32 R28, R28, 0x10000, RZ ;  /* 0x000100001c1c7824 */ /* 0x000fe200078e00ff */
[----:B------:R-:W-:Y:S01]  /*1640*/  F2FP.BF16.F32.PACK_AB R19, R96, R27 ;  /* 0x0000001b6013723e */ /* 0x000fe200000010ff */
[----:B------:R-:W-:Y:S01]  /*1650*/  FMUL R27, R92, R92 ;  /* 0x0000005c5c1b7220 */ /* 0x000fe20000400000 */
[----:B------:R-:W-:-:S02]  /*1660*/  IADD3.X R25, R112, UR11, RZ, P6, !PT ;  /* 0x0000000b70197c10 */ /* 0x000fc4000b7fe4ff */
[----:B------:R-:W-:Y:S01]  /*1670*/  ISETP.LT.AND P6, PT, R111, 0xc000, P0 ;  /* 0x0000c0006f00780c */ /* 0x000fe200007c1270 */
[----:B------:R-:W-:Y:S01]  /*1680*/  FFMA R27, R28, R28, R27 ;  /* 0x0000001c1c1b7223 */ /* 0x000fe2000000001b */
[C---:B------:R-:W-:Y:S02]  /*1690*/  PRMT R96, R29.reuse, 0x7632, R96 ;  /* 0x000076321d607816 */ /* 0x040fe40000000060 */
[----:B------:R-:W-:Y:S01]  /*16a0*/  SHF.L.U32 R94, R29, 0x10, RZ ;  /* 0x000000101d5e7819 */ /* 0x000fe200000006ff */
[-C--:B------:R-:W-:Y:S01]  /*16b0*/  FMUL R16, R95, R26.reuse ;  /* 0x0000001a5f107220 */ /* 0x080fe20000400000 */
[----:B------:R-:W-:Y:S01]  /*16c0*/  FMUL R75, R75, R26 ;  /* 0x0000001a4b4b7220 */ /* 0x000fe20000400000 */
[----:B------:R-:W-:Y:S02]  /*16d0*/  IMAD.U32 R96, R96, 0x10000, RZ ;  /* 0x0001000060607824 */ /* 0x000fe400078e00ff */
[--C-:B------:R-:W-:Y:S01]  /*16e0*/  FFMA R29, R94, R94, R27.reuse ;  /* 0x0000005e5e1d7223 */ /* 0x100fe2000000001b */
[----:B------:R-:W-:-:S02]  /*16f0*/  PRMT R27, R30, 0x7632, R27 ;  /* 0x000076321e1b7816 */ /* 0x000fc4000000001b */
[----:B------:R-:W-:Y:S01]  /*1700*/  F2FP.BF16.F32.PACK_AB R16, R75, R16 ;  /* 0x000000104b10723e */ /* 0x000fe200000010ff */
[----:B------:R-:W-:Y:S01]  /*1710*/  FFMA R29, R96, R96, R29 ;  /* 0x00000060601d7223 */ /* 0x000fe2000000001d */
[----:B------:R-:W-:-:S03]  /*1720*/  SHF.L.U32 R30, R30, 0x10, RZ ;  /* 0x000000101e1e7819 */ /* 0x000fc600000006ff */
[----:B------:R0:W-:Y:S02]  /*1730*/  @P6 STG.E.128 desc[UR6][R72.64], R16 ;  /* 0x0000001048006986 */ /* 0x0001e4000c101d06 */
[----:B------:R-:W-:Y:S01]  /*1740*/  FFMA R29, R30, R30, R29 ;  /* 0x0000001e1e1d7223 */ /* 0x000fe2000000001d */
[----:B0-----:R-:W-:Y:S01]  /*1750*/  IMAD.U32 R18, R27, 0x10000, RZ ;  /* 0x000100001b127824 */ /* 0x001fe200078e00ff */
[C---:B------:R-:W-:Y:S02]  /*1760*/  PRMT R16, R31.reuse, 0x7632, R16 ;  /* 0x000076321f107816 */ /* 0x040fe40000000010 */
[----:B------:R-:W-:Y:S01]  /*1770*/  SHF.L.U32 R72, R31, 0x10, RZ ;  /* 0x000000101f487819 */ /* 0x000fe200000006ff */
[----:B------:R-:W-:Y:S02]  /*1780*/  FFMA R29, R18, R18, R29 ;  /* 0x00000012121d7223 */ /* 0x000fe4000000001d */
        /* <DEDUP_REMOVED lines=23> */
[----:B------:R-:W-:Y:S01]  /*1900*/  FMUL R73, R16, R27 ;  /* 0x0000001b10497220 */ /* 0x000fe20000400000 */
[----:B------:R-:W-:-:S03]  /*1910*/  IADD3 R110, P6, R110, UR10, RZ ;  /* 0x0000000a6e6e7c10 */ /* 0x000fc6000ffde0ff */
[----:B------:R-:W-:Y:S02]  /*1920*/  F2FP.BF16.F32.PACK_AB R16, R17, R28 ;  /* 0x0000001c1110723e */ /* 0x000fe400000010ff */
[----:B------:R-:W-:Y:S01]  /*1930*/  PRMT R28, R32, 0x7632, R28 ;  /* 0x00007632201c7816 */ /* 0x000fe2000000001c */
[-C--:B------:R-:W-:Y:S01]  /*1940*/  FMUL R30, R30, R27.reuse ;  /* 0x0000001b1e1e7220 */ /* 0x080fe20000400000 */
[-C--:B------:R-:W-:Y:S01]  /*1950*/  FMUL R29, R18, R27.reuse ;  /* 0x0000001b121d7220 */ /* 0x080fe20000400000 */
[----:B------:R-:W-:Y:S02]  /*1960*/  IADD3.X R111, R109, UR11, RZ, P6, !PT ;  /* 0x0000000b6d6f7c10 */ /* 0x000fe4000b7fe4ff */
[----:B------:R-:W-:Y:S02]  /*1970*/  SHF.L.U32 R31, R28, 0x10, RZ ;  /* 0x000000101c1f7819 */ /* 0x000fe400000006ff */
[----:B------:R-:W-:Y:S01]  /*1980*/  ISETP.LT.AND P6, PT, R108, 0xc000, P0 ;  /* 0x0000c0006c00780c */ /* 0x000fe200007c1270 */
[-C--:B------:R-:W-:Y:S01]  /*1990*/  FMUL R94, R94, R27.reuse ;  /* 0x0000001b5e5e7220 */ /* 0x080fe20000400000 */
[-C--:B------:R-:W-:Y:S01]  /*19a0*/  FMUL R19, R96, R27.reuse ;  /* 0x0000001b60137220 */ /* 0x080fe20000400000 */
[----:B------:R-:W-:Y:S01]  /*19b0*/  F2FP.BF16.F32.PACK_AB R18, R29, R30 ;  /* 0x0000001e1d12723e */ /* 0x000fe200000010ff */
[----:B------:R-:W-:Y:S01]  /*19c0*/  FMUL R72, R72, R27 ;  /* 0x0000001b48487220 */ /* 0x000fe20000400000 */
[----:B------:R-:W-:-:S02]  /*19d0*/  IMAD.U32 R29, R32, 0x10000, RZ ;  /* 0x00010000201d7824 */ /* 0x000fc400078e00ff */
[----:B------:R-:W-:Y:S01]  /*19e0*/  FMUL R30, R31, R31 ;  /* 0x0000001f1f1e7220 */ /* 0x000fe20000400000 */
[C---:B------:R-:W-:Y:S02]  /*19f0*/  PRMT R28, R33.reuse, 0x7632, R28 ;  /* 0x00007632211c7816 */ /* 0x040fe4000000001c */
[----:B------:R-:W-:Y:S01]  /*1a00*/  SHF.L.U32 R33, R33, 0x10, RZ ;  /* 0x0000001021217819 */ /* 0x000fe200000006ff */
[----:B------:R-:W-:Y:S01]  /*1a10*/  FFMA R30, R29, R29, R30 ;  /* 0x0000001d1d1e7223 */ /* 0x000fe2000000001e */
[----:B------:R-:W-:Y:S02]  /*1a20*/  F2FP.BF16.F32.PACK_AB R17, R19, R94 ;  /* 0x0000005e1311723e */ /* 0x000fe400000010ff */
[----:B------:R-:W-:Y:S01]  /*1a30*/  F2FP.BF16.F32.PACK_AB R19, R73, R72 ;  /* 0x000000484913723e */ /* 0x000fe200000010ff */
[----:B------:R-:W-:Y:S02]  /*1a40*/  IMAD.U32 R73, R28, 0x10000, RZ ;  /* 0x000100001c497824 */ /* 0x000fe400078e00ff */
[----:B------:R-:W-:Y:S01]  /*1a50*/  FFMA R30, R33, R33, R30 ;  /* 0x00000021211e7223 */ /* 0x000fe2000000001e */
        /* <DEDUP_REMOVED lines=33> */
[-C--:B------:R-:W-:Y:S01]  /*1c70*/  FMUL R29, R17, R28.reuse ;  /* 0x0000001c111d7220 */ /* 0x080fe20000400000 */
[----:B------:R-:W-:-:S03]  /*1c80*/  FMUL R30, R19, R28 ;  /* 0x0000001c131e7220 */ /* 0x000fc60000400000 */
[----:B------:R-:W-:Y:S02]  /*1c90*/  F2FP.BF16.F32.PACK_AB R17, R18, R33 ;  /* 0x000000211211723e */ /* 0x000fe400000010ff */
[----:B------:R-:W-:Y:S02]  /*1ca0*/  F2FP.BF16.F32.PACK_AB R18, R30, R29 ;  /* 0x0000001d1e12723e */ /* 0x000fe400000010ff */
[C---:B-----5:R-:W-:Y:S01]  /*1cb0*/  PRMT R29, R36.reuse, 0x7632, R29 ;  /* 0x00007632241d7816 */ /* 0x060fe2000000001d */
[----:B------:R-:W-:Y:S01]  /*1cc0*/  FMUL R31, R31, R28 ;  /* 0x0000001c1f1f7220 */ /* 0x000fe20000400000 */
[----:B------:R-:W-:Y:S02]  /*1cd0*/  IADD3 R24, P6, R107, UR10, RZ ;  /* 0x0000000a6b187c10 */ /* 0x000fe4000ffde0ff */
[----:B------:R-:W-:Y:S01]  /*1ce0*/  SHF.L.U32 R30, R29, 0x10, RZ ;  /* 0x000000101d1e7819 */ /* 0x000fe200000006ff */
[----:B------:R-:W-:Y:S01]  /*1cf0*/  IMAD.U32 R36, R36, 0x10000, RZ ;  /* 0x0001000024247824 */ /* 0x000fe200078e00ff */
[----:B------:R-:W-:Y:S01]  /*1d00*/  F2FP.BF16.F32.PACK_AB R16, R31, R16 ;  /* 0x000000101f10723e */ /* 0x000fe200000010ff */
[----:B------:R-:W-:Y:S01]  /*1d10*/  FMUL R19, R35, R28 ;  /* 0x0000001c23137220 */ /* 0x000fe20000400000 */
[----:B------:R-:W-:Y:S01]  /*1d20*/  IADD3.X R25, R106, UR11, RZ, P6, !PT ;  /* 0x0000000b6a197c10 */ /* 0x000fe2000b7fe4ff */
[----:B------:R-:W-:Y:S01]  /*1d30*/  FMUL R31, R30, R30 ;  /* 0x0000001e1e1f7220 */ /* 0x000fe20000400000 */
[----:B------:R-:W-:Y:S01]  /*1d40*/  FMUL R34, R75, R28 ;  /* 0x0000001c4b227220 */ /* 0x000fe20000400000 */
[----:B------:R-:W-:-:S02]  /*1d50*/  ISETP.LT.AND P6, PT, R105, 0xc000, P0 ;  /* 0x0000c0006900780c */ /* 0x000fc400007c1270 */
[C---:B------:R-:W-:Y:S01]  /*1d60*/  PRMT R29, R37.reuse, 0x7632, R29 ;  /* 0x00007632251d7816 */ /* 0x040fe2000000001d */
[----:B------:R-:W-:Y:S01]  /*1d70*/  FFMA R31, R36, R36, R31 ;  /* 0x00000024241f7223 */ /* 0x000fe2000000001f */
[----:B------:R-:W-:Y:S02]  /*1d80*/  SHF.L.U32 R32, R37, 0x10, RZ ;  /* 0x0000001025207819 */ /* 0x000fe400000006ff */
[----:B------:R-:W-:Y:S01]  /*1d90*/  F2FP.BF16.F32.PACK_AB R19, R34, R19 ;  /* 0x000000132213723e */ /* 0x000fe200000010ff */
[----:B------:R-:W-:Y:S02]  /*1da0*/  IMAD.U32 R34, R29, 0x10000, RZ ;  /* 0x000100001d227824 */ /* 0x000fe400078e00ff */
[----:B------:R-:W-:Y:S01]  /*1db0*/  FFMA R31, R32, R32, R31 ;  /* 0x00000020201f7223 */ /* 0x000fe2000000001f */
[C---:B------:R-:W-:Y:S02]  /*1dc0*/  PRMT R29, R38.reuse, 0x7632, R29 ;  /* 0x00007632261d7816 */ /* 0x040fe4000000001d */
[----:B------:R-:W-:Y:S01]  /*1dd0*/  SHF.L.U32 R38, R38, 0x10, RZ ;  /* 0x0000001026267819 */ /* 0x000fe200000006ff */
[----:B------:R-:W-:Y:S01]  /*1de0*/  FFMA R31, R34, R34, R31 ;  /* 0x00000022221f7223 */ /* 0x000fe2000000001f */
[----:B------:R0:W-:Y:S03]  /*1df0*/  @P6 STG.E.128 desc[UR6][R110.64], R16 ;  /* 0x000000106e006986 */ /* 0x0001e6000c101d06 */
[----:B------:R-:W-:Y:S01]  /*1e00*/  FFMA R31, R38, R38, R31 ;  /* 0x00000026261f7223 */ /* 0x000fe2000000001f */
[----:B------:R-:W-:Y:S01]  /*1e10*/  SHF.L.U32 R72, R39, 0x10, RZ ;  /* 0x0000001027487819 */ /* 0x000fe200000006ff */
[----:B0-----:R-:W-:Y:S01]  /*1e20*/  IMAD.U32 R18, R29, 0x10000, RZ ;  /* 0x000100001d127824 */ /* 0x001fe200078e00ff */
[----:B------:R-:W-:-:S03]  /*1e30*/  PRMT R16, R39, 0x7632, R16 ;  /* 0x0000763227107816 */ /* 0x000fc60000000010 */
        /* <DEDUP_REMOVED lines=20> */
[----:B------:R-:W-:Y:S01]  /*1f80*/  @!P5 FMUL R92, R92, 16777216 ;  /* 0x4b8000005c5cd820 */ /* 0x000fe20000400000 */
[----:B------:R-:W-:-:S03]  /*1f90*/  IADD3 R104, P6, R104, UR10, RZ ;  /* 0x0000000a68687c10 */ /* 0x000fc6000ffde0ff */
[----:B0-----:R-:W-:-:S04]  /*1fa0*/  FMUL R29, R29, R92 ;  /* 0x0000005c1d1d7220 */ /* 0x001fc80000400000 */
[-C--:B------:R-:W-:Y:S01]  /*1fb0*/  FMUL R36, R36, R29.reuse ;  /* 0x0000001d24247220 */ /* 0x080fe20000400000 */
[-C--:B------:R-:W-:Y:S01]  /*1fc0*/  FMUL R17, R30, R29.reuse ;  /* 0x0000001d1e117220 */ /* 0x080fe20000400000 */
[-C--:B------:R-:W-:Y:S01]  /*1fd0*/  FMUL R32, R32, R29.reuse ;  /* 0x0000001d20207220 */ /* 0x080fe20000400000 */
[-C--:B------:R-:W-:Y:S01]  /*1fe0*/  FMUL R19, R34, R29.reuse ;  /* 0x0000001d22137220 */ /* 0x080fe20000400000 */
[-C--:B------:R-:W-:Y:S01]  /*1ff0*/  FMUL R72, R72, R29.reuse ;  /* 0x0000001d48487220 */ /* 0x080fe20000400000 */
[----:B------:R-:W-:Y:S01]  /*2000*/  FMUL R35, R16, R29 ;  /* 0x0000001d10237220 */ /* 0x000fe20000400000 */
[----:B------:R-:W-:Y:S02]  /*2010*/  PRMT R30, R40, 0x7632, R30 ;  /* 0x00007632281e7816 */ /* 0x000fe4000000001e */
[----:B------:R-:W-:Y:S02]  /*2020*/  F2FP.BF16.F32.PACK_AB R16, R17, R36 ;  /* 0x000000241110723e */ /* 0x000fe400000010ff */
[----:B------:R-:W-:-:S02]  /*2030*/  F2FP.BF16.F32.PACK_AB R17, R19, R32 ;  /* 0x000000201311723e */ /* 0x000fc400000010ff */
[----:B------:R-:W-:Y:S02]  /*2040*/  F2FP.BF16.F32.PACK_AB R19, R35, R72 ;  /* 0x000000482313723e */ /* 0x000fe400000010ff */
[----:B------:R-:W-:Y:S02]  /*2050*/  SHF.L.U32 R35, R30, 0x10, RZ ;  /* 0x000000101e237819 */ /* 0x000fe400000006ff */
[----:B------:R-:W-:Y:S02]  /*2060*/  IADD3.X R105, R101, UR11, RZ, P6, !PT ;  /* 0x0000000b65697c10 */ /* 0x000fe4000b7fe4ff */
[----:B------:R-:W-:Y:S01]  /*2070*/  ISETP.LT.AND P6, PT, R100, 0xc000, P0 ;  /* 0x0000c0006400780c */ /* 0x000fe200007c1270 */
[-C--:B------:R-:W-:Y:S01]  /*2080*/  FMUL R38, R38, R29.reuse ;  /* 0x0000001d26267220 */ /* 0x080fe20000400000 */
[----:B------:R-:W-:Y:S01]  /*2090*/  FMUL R31, R18, R29 ;  /* 0x0000001d121f7220 */ /* 0x000fe20000400000 */
[----:B------:R-:W-:Y:S02]  /*20a0*/  IMAD.U32 R33, R40, 0x10000, RZ ;  /* 0x0001000028217824 */ /* 0x000fe400078e00ff */
[----:B------:R-:W-:Y:S01]  /*20b0*/  FMUL R32, R35, R35 ;  /* 0x0000002323207220 */ /* 0x000fe20000400000 */
[----:B------:R-:W-:-:S02]  /*20c0*/  PRMT R30, R41, 0x7632, R30 ;  /* 0x00007632291e7816 */ /* 0x000fc4000000001e */
[----:B------:R-:W-:Y:S01]  /*20d0*/  SHF.L.U32 R41, R41, 0x10, RZ ;  /* 0x0000001029297819 */ /* 0x000fe200000006ff */
[----:B------:R-:W-:Y:S01]  /*20e0*/  FFMA R32, R33, R33, R32 ;  /* 0x0000002121207223 */ /* 0x000fe20000000020 */
        /* <DEDUP_REMOVED lines=37> */
[----:B------:R-:W-:Y:S01]  /*2340*/  FMUL R36, R25, R24 ;  /* 0x0000001819247220 */ /* 0x000fe20000400000 */
[----:B------:R-:W-:Y:S02]  /*2350*/  PRMT R25, R44, 0x7632, R25 ;  /* 0x000076322c197816 */ /* 0x000fe40000000019 */
[----:B------:R-:W-:Y:S02]  /*2360*/  F2FP.BF16.F32.PACK_AB R17, R18, R41 ;  /* 0x000000291211723e */ /* 0x000fe400000010ff */
[----:B------:R-:W-:Y:S02]  /*2370*/  F2FP.BF16.F32.PACK_AB R18, R19, R32 ;  /* 0x000000201312723e */ /* 0x000fe400000010ff */
[----:B------:R-:W-:-:S02]  /*2380*/  SHF.L.U32 R32, R25, 0x10, RZ ;  /* 0x0000001019207819 */ /* 0x000fc400000006ff */
[----:B------:R-:W-:Y:S01]  /*2390*/  IADD3 R30, P6, R99, UR10, RZ ;  /* 0x0000000a631e7c10 */ /* 0x000fe2000ffde0ff */
[----:B------:R-:W-:Y:S01]  /*23a0*/  FMUL R16, R33, R24 ;  /* 0x0000001821107220 */ /* 0x000fe20000400000 */
[----:B------:R-:W-:Y:S02]  /*23b0*/  IMAD.U32 R44, R44, 0x10000, RZ ;  /* 0x000100002c2c7824 */ /* 0x000fe400078e00ff */
[----:B------:R-:W-:Y:S01]  /*23c0*/  FMUL R33, R32, R32 ;  /* 0x0000002020217220 */ /* 0x000fe20000400000 */
[----:B------:R-:W-:Y:S01]  /*23d0*/  IADD3.X R31, R98, UR11, RZ, P6, !PT ;  /* 0x0000000b621f7c10 */ /* 0x000fe2000b7fe4ff */
[-C--:B------:R-:W-:Y:S01]  /*23e0*/  FMUL R43, R43, R24.reuse ;  /* 0x000000182b2b7220 */ /* 0x080fe20000400000 */
[----:B------:R-:W-:Y:S01]  /*23f0*/  ISETP.LT.AND P6, PT, R91, 0xc000, P0 ;  /* 0x0000c0005b00780c */ /* 0x000fe200007c1270 */
[----:B------:R-:W-:Y:S01]  /*2400*/  FMUL R35, R35, R24 ;  /* 0x0000001823237220 */ /* 0x000fe20000400000 */
[C---:B------:R-:W-:Y:S01]  /*2410*/  PRMT R25, R45.reuse, 0x7632, R25 ;  /* 0x000076322d197816 */ /* 0x040fe20000000019 */
[----:B------:R-:W-:Y:S01]  /*2420*/  FFMA R33, R44, R44, R33 ;  /* 0x0000002c2c217223 */ /* 0x000fe20000000021 */
[----:B------:R-:W-:-:S02]  /*2430*/  SHF.L.U32 R34, R45, 0x10, RZ ;  /* 0x000000102d227819 */ /* 0x000fc400000006ff */
[----:B------:R-:W-:Y:S01]  /*2440*/  F2FP.BF16.F32.PACK_AB R19, R36, R43 ;  /* 0x0000002b2413723e */ /* 0x000fe200000010ff */
[----:B------:R-:W-:Y:S01]  /*2450*/  IMAD.U32 R36, R25, 0x10000, RZ ;  /* 0x0001000019247824 */ /* 0x000fe200078e00ff */
[----:B------:R-:W-:Y:S01]  /*2460*/  F2FP.BF16.F32.PACK_AB R16, R35, R16 ;  /* 0x000000102310723e */ /* 0x000fe200000010ff */
[----:B------:R-:W-:Y:S01]  /*2470*/  FFMA R33, R34, R34, R33 ;  /* 0x0000002222217223 */ /* 0x000fe20000000021 */
[C---:B------:R-:W-:Y:S02]  /*2480*/  PRMT R25, R46.reuse, 0x7632, R25 ;  /* 0x000076322e197816 */ /* 0x040fe40000000019 */
[----:B------:R-:W-:Y:S01]  /*2490*/  SHF.L.U32 R46, R46, 0x10, RZ ;  /* 0x000000102e2e7819 */ /* 0x000fe200000006ff */
[----:B------:R-:W-:Y:S01]  /*24a0*/  FFMA R33, R36, R36, R33 ;  /* 0x0000002424217223 */ /* 0x000fe20000000021 */
[----:B------:R0:W-:Y:S03]  /*24b0*/  @P6 STG.E.128 desc[UR6][R104.64], R16 ;  /* 0x0000001068006986 */ /* 0x0001e6000c101d06 */
[----:B------:R-:W-:Y:S01]  /*24c0*/  FFMA R33, R46, R46, R33 ;  /* 0x0000002e2e217223 */ /* 0x000fe20000000021 */
[----:B------:R-:W-:Y:S01]  /*24d0*/  IMAD.U32 R38, R47, 0x10000, RZ ;  /* 0x000100002f267824 */ /* 0x000fe200078e00ff */
[----:B0-----:R-:W-:-:S02]  /*24e0*/  SHF.L.U32 R18, R25, 0x10, RZ ;  /* 0x0000001019127819 */ /* 0x001fc400000006ff */
[----:B------:R-:W-:-:S03]  /*24f0*/  PRMT R16, R47, 0x7632, R16 ;  /* 0x000076322f107816 */ /* 0x000fc60000000010 */
[----:B------:R-:W-:Y:S01]  /*2500*/  FFMA R33, R18, R18, R33 ;  /* 0x0000001212217223 */ /* 0x000fe20000000021 */
[----:B------:R-:W-:-:S03]  /*2510*/  SHF.L.U32 R16, R16, 0x10, RZ ;  /* 0x0000001010107819 */ /* 0x000fc600000006ff */
        /* <DEDUP_REMOVED lines=30> */
[----:B------:R-:W-:Y:S01]  /*2700*/  SHF.L.U32 R37, R32, 0x10, RZ ;  /* 0x0000001020257819 */ /* 0x000fe200000006ff */
[----:B------:R-:W-:Y:S02]  /*2710*/  IMAD.U32 R35, R48, 0x10000, RZ ;  /* 0x0001000030237824 */ /* 0x000fe400078e00ff */
[-C--:B------:R-:W-:Y:S01]  /*2720*/  FMUL R46, R46, R25.reuse ;  /* 0x000000192e2e7220 */ /* 0x080fe20000400000 */
[----:B------:R-:W-:Y:S01]  /*2730*/  FMUL R33, R18, R25 ;  /* 0x0000001912217220 */ /* 0x000fe20000400000 */
[----:B------:R-:W-:Y:S01]  /*2740*/  FMUL R34, R37, R37 ;  /* 0x0000002525227220 */ /* 0x000fe20000400000 */
[C---:B------:R-:W-:Y:S02]  /*2750*/  PRMT R32, R49.reuse, 0x7632, R32 ;  /* 0x0000763231207816 */ /* 0x040fe40000000020 */
[----:B------:R-:W-:Y:S01]  /*2760*/  SHF.L.U32 R49, R49, 0x10, RZ ;  /* 0x0000001031317819 */ /* 0x000fe200000006ff */
[----:B------:R-:W-:Y:S01]  /*2770*/  FFMA R34, R35, R35, R34 ;  /* 0x0000002323227223 */ /* 0x000fe20000000022 */
[----:B------:R-:W-:-:S02]  /*2780*/  F2FP.BF16.F32.PACK_AB R18, R33, R46 ;  /* 0x0000002e2112723e */ /* 0x000fc400000010ff */
[----:B------:R-:W-:Y:S01]  /*2790*/  SHF.L.U32 R39, R32, 0x10, RZ ;  /* 0x0000001020277819 */ /* 0x000fe200000006ff */
[----:B------:R-:W-:Y:S01]  /*27a0*/  FFMA R34, R49, R49, R34 ;  /* 0x0000003131227223 */ /* 0x000fe20000000022 */
[C---:B------:R-:W-:Y:S01]  /*27b0*/  PRMT R32, R50.reuse, 0x7632, R32 ;  /* 0x0000763232207816 */ /* 0x040fe20000000020 */
[----:B------:R0:W-:Y:S02]  /*27c0*/  @P1 STG.E.128 desc[UR6][R30.64], R16 ;  /* 0x000000101e001986 */ /* 0x0001e4000c101d06 */
[----:B------:R-:W-:Y:S01]  /*27d0*/  FFMA R34, R39, R39, R34 ;  /* 0x0000002727227223 */ /* 0x000fe20000000022 */
[----:B0-----:R-:W-:Y:S01]  /*27e0*/  IMAD.U32 R17, R50, 0x10000, RZ ;  /* 0x0001000032117824 */ /* 0x001fe200078e00ff */
[----:B------:R-:W-:-:S03]  /*27f0*/  SHF.L.U32 R19, R32, 0x10, RZ ;  /* 0x0000001020137819 */ /* 0x000fc600000006ff */
[----:B------:R-:W-:Y:S01]  /*2800*/  FFMA R34, R17, R17, R34 ;  /* 0x0000001111227223 */ /* 0x000fe20000000022 */
        /* <DEDUP_REMOVED lines=17> */
[----:B------:R-:W-:Y:S02]  /*2920*/  FSETP.GEU.AND P1, PT, |R30|, 1.175494350822287508e-38, PT ;  /* 0x008000001e00780b */ /* 0x000fe40003f2e200 */
[----:B------:R-:W-:-:S09]  /*2930*/  FSEL R43, R12, 1, P5 ;  /* 0x3f8000000c2b7808 */ /* 0x000fd20002800000 */
[----:B------:R-:W-:Y:S01]  /*2940*/  @P5 FMUL R30, R30, 0.25 ;  /* 0x3e8000001e1e5820 */ /* 0x000fe20000400000 */
[----:B------:R-:W-:-:S03]  /*2950*/  IADD3 R32, P5, R14, UR10, RZ ;  /* 0x0000000a0e207c10 */ /* 0x000fc6000ffbe0ff */
[----:B------:R-:W-:-:S04]  /*2960*/  @!P1 FMUL R30, R30, 16777216 ;  /* 0x4b8000001e1e9820 */ /* 0x000fc80000400000 */
[----:B------:R-:W0:Y:S01]  /*2970*/  MUFU.RCP R14, R30 ;  /* 0x0000001e000e7308 */ /* 0x000e220000001000 */
[----:B------:R-:W-:Y:S01]  /*2980*/  @!P1 FMUL R43, R43, 16777216 ;  /* 0x4b8000002b2b9820 */ /* 0x000fe20000400000 */
[----:B------:R-:W-:-:S03]  /*2990*/  IADD3.X R33, R6, UR11, RZ, P5, !PT ;  /* 0x0000000b06217c10 */ /* 0x000fc6000affe4ff */
[----:B0-----:R-:W-:-:S04]  /*29a0*/  FMUL R14, R14, R43 ;  /* 0x0000002b0e0e7220 */ /* 0x001fc80000400000 */
[-C--:B------:R-:W-:Y:S01]  /*29b0*/  FMUL R49, R49, R14.reuse ;  /* 0x0000000e31317220 */ /* 0x080fe20000400000 */
[-C--:B------:R-:W-:Y:S01]  /*29c0*/  FMUL R6, R39, R14.reuse ;  /* 0x0000000e27067220 */ /* 0x080fe20000400000 */
[----:B------:R-:W-:-:S04]  /*29d0*/  FMUL R18, R17, R14 ;  /* 0x0000000e11127220 */ /* 0x000fc80000400000 */
[----:B------:R-:W-:Y:S02]  /*29e0*/  F2FP.BF16.F32.PACK_AB R17, R6, R49 ;  /* 0x000000310611723e */ /* 0x000fe400000010ff */
[----:B------:R-:W-:Y:S01]  /*29f0*/  PRMT R6, R52, 0x7632, R6 ;  /* 0x0000763234067816 */ /* 0x000fe20000000006 */
[----:B------:R-:W-:-:S03]  /*2a00*/  FMUL R16, R35, R14 ;  /* 0x0000000e23107220 */ /* 0x000fc60000400000 */
[----:B------:R-:W-:Y:S01]  /*2a10*/  SHF.L.U32 R35, R6, 0x10, RZ ;  /* 0x0000001006237819 */ /* 0x000fe200000006ff */
[-C--:B------:R-:W-:Y:S01]  /*2a20*/  FMUL R34, R31, R14.reuse ;  /* 0x0000000e1f227220 */ /* 0x080fe20000400000 */
[-C--:B------:R-:W-:Y:S01]  /*2a30*/  FMUL R19, R19, R14.reuse ;  /* 0x0000000e13137220 */ /* 0x080fe20000400000 */
[----:B------:R-:W-:Y:S01]  /*2a40*/  SHF.L.U32 R31, R52, 0x10, RZ ;  /* 0x00000010341f7819 */ /* 0x000fe200000006ff */
[-C--:B------:R-:W-:Y:S01]  /*2a50*/  FMUL R37, R37, R14.reuse ;  /* 0x0000000e25257220 */ /* 0x080fe20000400000 */
[----:B------:R-:W-:Y:S01]  /*2a60*/  FMUL R51, R51, R14 ;  /* 0x0000000e33337220 */ /* 0x000fe20000400000 */
[----:B------:R-:W-:Y:S01]  /*2a70*/  FMUL R30, R35, R35 ;  /* 0x00000023231e7220 */ /* 0x000fe20000400000 */
[----:B------:R-:W-:Y:S02]  /*2a80*/  IADD3 R90, P6, R90, UR10, RZ ;  /* 0x0000000a5a5a7c10 */ /* 0x000fe4000ffde0ff */
[C---:B------:R-:W-:Y:S01]  /*2a90*/  PRMT R6, R53.reuse, 0x7632, R6 ;  /* 0x0000763235067816 */ /* 0x040fe20000000006 */
[----:B------:R-:W-:Y:S01]  /*2aa0*/  IMAD.U32 R53, R53, 0x10000, RZ ;  /* 0x0001000035357824 */ /* 0x000fe200078e00ff */
[----:B------:R-:W-:Y:S01]  /*2ab0*/  F2FP.BF16.F32.PACK_AB R18, R19, R18 ;  /* 0x000000121312723e */ /* 0x000fe200000010ff */
[----:B------:R-:W-:Y:S01]  /*2ac0*/  FFMA R30, R31, R31, R30 ;  /* 0x0000001f1f1e7223 */ /* 0x000fe2000000001e */
[----:B------:R-:W-:-:S02]  /*2ad0*/  IADD3.X R91, R89, UR11, RZ, P6, !PT ;  /* 0x0000000b595b7c10 */ /* 0x000fc4000b7fe4ff */
[----:B------:R-:W-:Y:S02]  /*2ae0*/  F2FP.BF16.F32.PACK_AB R16, R37, R16 ;  /* 0x000000102510723e */ /* 0x000fe400000010ff */
[----:B------:R-:W-:Y:S01]  /*2af0*/  F2FP.BF16.F32.PACK_AB R19, R34, R51 ;  /* 0x000000332213723e */ /* 0x000fe200000010ff */
[----:B------:R-:W-:Y:S01]  /*2b00*/  FFMA R30, R53, R53, R30 ;  /* 0x00000035351e7223 */ /* 0x000fe2000000001e */
[----:B------:R-:W-:Y:S02]  /*2b10*/  SHF.L.U32 R37, R6, 0x10, RZ ;  /* 0x0000001006257819 */ /* 0x000fe400000006ff */
        /* <DEDUP_REMOVED lines=18> */
[----:B------:R-:W0:Y:S01]  /*2c40*/  SHFL.BFLY PT, R6, R43, 0x1, 0x1f ;  /* 0x0c201f002b067f89 */ /* 0x000e2200000e0000 */
[C---:B------:R-:W-:Y:S02]  /*2c50*/  PRMT R40, R57.reuse, 0x7632, R40 ;  /* 0x0000763239287816 */ /* 0x040fe40000000028 */
[----:B------:R-:W-:Y:S01]  /*2c60*/  SHF.L.U32 R38, R57, 0x10, RZ ;  /* 0x0000001039267819 */ /* 0x000fe200000006ff */
[----:B0-----:R-:W-:-:S04]  /*2c70*/  FADD R6, R43, R6 ;  /* 0x000000062b067221 */ /* 0x001fc80000000000 */
[----:B------:R-:W-:Y:S01]  /*2c80*/  FADD R18, R6, UR8 ;  /* 0x0000000806127e21 */ /* 0x000fe20008000000 */
[C---:B------:R-:W-:Y:S02]  /*2c90*/  PRMT R6, R56.reuse, 0x7632, R6 ;  /* 0x0000763238067816 */ /* 0x040fe40000000006 */
[----:B------:R-:W-:-:S03]  /*2ca0*/  SHF.L.U32 R56, R56, 0x10, RZ ;  /* 0x0000001038387819 */ /* 0x000fc600000006ff */
[----:B------:R-:W-:-:S04]  /*2cb0*/  IMAD.U32 R6, R6, 0x10000, RZ ;  /* 0x0001000006067824 */ /* 0x000fc800078e00ff */
[----:B------:R-:W-:-:S04]  /*2cc0*/  FMUL R41, R6, R6 ;  /* 0x0000000606297220 */ /* 0x000fc80000400000 */
[----:B------:R-:W-:Y:S01]  /*2cd0*/  FFMA R41, R56, R56, R41 ;  /* 0x0000003838297223 */ /* 0x000fe20000000029 */
[----:B------:R-:W-:Y:S01]  /*2ce0*/  IMAD.U32 R40, R40, 0x10000, RZ ;  /* 0x0001000028287824 */ /* 0x000fe200078e00ff */
[----:B------:R-:W-:Y:S02]  /*2cf0*/  PRMT R42, R58, 0x7632, R42 ;  /* 0x000076323a2a7816 */ /* 0x000fe4000000002a */
[----:B------:R-:W-:Y:S01]  /*2d00*/  FFMA R41, R38, R38, R41 ;  /* 0x0000002626297223 */ /* 0x000fe20000000029 */
[----:B------:R-:W-:-:S03]  /*2d10*/  SHF.L.U32 R58, R58, 0x10, RZ ;  /* 0x000000103a3a7819 */ /* 0x000fc600000006ff */
[----:B------:R-:W-:Y:S01]  /*2d20*/  FFMA R41, R40, R40, R41 ;  /* 0x0000002828297223 */ /* 0x000fe20000000029 */
[----:B------:R-:W-:-:S03]  /*2d30*/  SHF.L.U32 R42, R42, 0x10, RZ ;  /* 0x000000102a2a7819 */ /* 0x000fc600000006ff */
[----:B------:R-:W-:Y:S01]  /*2d40*/  FFMA R41, R58, R58, R41 ;  /* 0x0000003a3a297223 */ /* 0x000fe20000000029 */
[C---:B------:R-:W-:Y:S01]  /*2d50*/  PRMT R46, R59.reuse, 0x7632, R46 ;  /* 0x000076323b2e7816 */ /* 0x040fe2000000002e */
[----:B------:R-:W-:Y:S02]  /*2d60*/  IMAD.U32 R44, R59, 0x10000, RZ ;  /* 0x000100003b2c7824 */ /* 0x000fe400078e00ff */
[----:B------:R-:W-:Y:S01]  /*2d70*/  FFMA R41, R42, R42, R41 ;  /* 0x0000002a2a297223 */ /* 0x000fe20000000029 */
[----:B------:R-:W-:-:S03]  /*2d80*/  SHF.L.U32 R46, R46, 0x10, RZ ;  /* 0x000000102e2e7819 */ /* 0x000fc600000006ff */
[----:B------:R-:W-:-:S04]  /*2d90*/  FFMA R41, R44, R44, R41 ;  /* 0x0000002c2c297223 */ /* 0x000fc80000000029 */
[----:B------:R-:W-:-:S05]  /*2da0*/  FFMA R41, R46, R46, R41 ;  /* 0x0000002e2e297223 */ /* 0x000fca0000000029 */
[----:B------:R-:W0:Y:S02]  /*2db0*/  SHFL.BFLY PT, R16, R41, 0x8, 0x1f ;  /* 0x0d001f0029107f89 */ /* 0x000e2400000e0000 */
[----:B0-----:R-:W-:-:S05]  /*2dc0*/  FADD R16, R41, R16 ;  /* 0x0000001029107221 */ /* 0x001fca0000000000 */
[----:B------:R-:W0:Y:S01]  /*2dd0*/  SHFL.BFLY PT, R43, R16, 0x4, 0x1f ;  /* 0x0c801f00102b7f89 */ /* 0x000e2200000e0000 */
[----:B------:R1:W2:Y:S01]  /*2de0*/  MUFU.SQRT R34, R18 ;  /* 0x0000001200227308 */ /* 0x0002a20000002000 */
[----:B0-----:R-:W-:-:S05]  /*2df0*/  FADD R43, R16, R43 ;  /* 0x0000002b102b7221 */ /* 0x001fca0000000000 */
[----:B-1----:R-:W0:Y:S01]  /*2e00*/  SHFL.BFLY PT, R18, R43, 0x2, 0x1f ;  /* 0x0c401f002b127f89 */ /* 0x002e2200000e0000 */
[C---:B--2---:R-:W-:Y:S02]  /*2e10*/  FSETP.GT.AND P2, PT, |R34|.reuse, 8.50705917302346158658e+37, PT ;  /* 0x7e8000002200780b */ /* 0x044fe40003f44200 */
[----:B------:R-:W-:-:S11]  /*2e20*/  FSETP.GEU.AND P1, PT, |R34|, 1.175494350822287508e-38, PT ;  /* 0x008000002200780b */ /* 0x000fd60003f2e200 */
[----:B------:R-:W-:-:S04]  /*2e30*/  @P2 FMUL R34, R34, 0.25 ;  /* 0x3e80000022222820 */ /* 0x000fc80000400000 */
[----:B------:R-:W-:Y:S01]  /*2e40*/  @!P1 FMUL R34, R34, 16777216 ;  /* 0x4b80000022229820 */ /* 0x000fe20000400000 */
[----:B0-----:R-:W-:-:S03]  /*2e50*/  FADD R18, R43, R18 ;  /* 0x000000122b127221 */ /* 0x001fc60000000000 */
[----:B------:R-:W0:Y:S02]  /*2e60*/  MUFU.RCP R30, R34 ;  /* 0x00000022001e7308 */ /* 0x000e240000001000 */
[----:B------:R-:W1:Y:S01]  /*2e70*/  SHFL.BFLY PT, R45, R18, 0x1, 0x1f ;  /* 0x0c201f00122d7f89 */ /* 0x000e6200000e0000 */
[----:B------:R-:W-:-:S05]  /*2e80*/  FSEL R49, R12, 1, P2 ;  /* 0x3f8000000c317808 */ /* 0x000fca0001000000 */
[----:B------:R-:W-:-:S04]  /*2e90*/  @!P1 FMUL R49, R49, 16777216 ;  /* 0x4b80000031319820 */ /* 0x000fc80000400000 */
[----:B0-----:R-:W-:-:S04]  /*2ea0*/  FMUL R30, R30, R49 ;  /* 0x000000311e1e7220 */ /* 0x001fc80000400000 */
[-C--:B------:R-:W-:Y:S01]  /*2eb0*/  FMUL R16, R31, R30.reuse ;  /* 0x0000001e1f107220 */ /* 0x080fe20000400000 */
[-C--:B------:R-:W-:Y:S01]  /*2ec0*/  FMUL R53, R53, R30.reuse ;  /* 0x0000001e35357220 */ /* 0x080fe20000400000 */
[-C--:B------:R-:W-:Y:S01]  /*2ed0*/  FMUL R31, R17, R30.reuse ;  /* 0x0000001e111f7220 */ /* 0x080fe20000400000 */
[-C--:B------:R-:W-:Y:S01]  /*2ee0*/  FMUL R36, R19, R30.reuse ;  /* 0x0000001e13247220 */ /* 0x080fe20000400000 */
[----:B-1----:R-:W-:Y:S01]  /*2ef0*/  FADD R45, R18, R45 ;  /* 0x0000002d122d7221 */ /* 0x002fe20000000000 */
[----:B------:R-:W-:-:S05]  /*2f00*/  FMUL R18, R37, R30 ;  /* 0x0000001e25127220 */ /* 0x000fca0000400000 */
[----:B------:R-:W-:Y:S02]  /*2f10*/  F2FP.BF16.F32.PACK_AB R17, R18, R53 ;  /* 0x000000351211723e */ /* 0x000fe400000010ff */
[----:B------:R-:W-:Y:S02]  /*2f20*/  F2FP.BF16.F32.PACK_AB R18, R36, R31 ;  /* 0x0000001f2412723e */ /* 0x000fe400000010ff */
[----:B------:R-:W-:Y:S02]  /*2f30*/  IADD3 R36, P1, R15, UR10, RZ ;  /* 0x0000000a0f247c10 */ /* 0x000fe4000ff3e0ff */
[----:B------:R-:W-:Y:S01]  /*2f40*/  PRMT R15, R20, 0x7632, R15 ;  /* 0x00007632140f7816 */ /* 0x000fe2000000000f */
[-C--:B------:R-:W-:Y:S01]  /*2f50*/  FMUL R35, R35, R30.reuse ;  /* 0x0000001e23237220 */ /* 0x080fe20000400000 */
[-C--:B------:R-:W-:Y:S01]  /*2f60*/  FMUL R19, R55, R30.reuse ;  /* 0x0000001e37137220 */ /* 0x080fe20000400000 */
[----:B------:R-:W-:Y:S01]  /*2f70*/  FMUL R50, R39, R30 ;  /* 0x0000001e27327220 */ /* 0x000fe20000400000 */
[----:B------:R-:W-:-:S02]  /*2f80*/  SHF.L.U32 R15, R15, 0x10, RZ ;  /* 0x000000100f0f7819 */ /* 0x000fc400000006ff */
[----:B------:R-:W-:Y:S02]  /*2f90*/  F2FP.BF16.F32.PACK_AB R16, R35, R16 ;  /* 0x000000102310723e */ /* 0x000fe400000010ff */
[----:B------:R-:W-:Y:S01]  /*2fa0*/  F2FP.BF16.F32.PACK_AB R19, R50, R19 ;  /* 0x000000133213723e */ /* 0x000fe200000010ff */
[----:B------:R-:W-:Y:S01]  /*2fb0*/  IMAD.U32 R20, R20, 0x10000, RZ ;  /* 0x0001000014147824 */ /* 0x000fe200078e00ff */
[----:B------:R-:W-:Y:S01]  /*2fc0*/  IADD3.X R37, R7, UR11, RZ, P1, !PT ;  /* 0x0000000b07257c10 */ /* 0x000fe20008ffe4ff */
[----:B------:R-:W-:Y:S01]  /*2fd0*/  FMUL R7, R15, R15 ;  /* 0x0000000f0f077220 */ /* 0x000fe20000400000 */
[C---:B------:R-:W-:Y:S01]  /*2fe0*/  PRMT R31, R21.reuse, 0x7632, R31 ;  /* 0x00007632151f7816 */ /* 0x040fe2000000001f */
[----:B------:R0:W-:Y:S01]  /*2ff0*/  @P3 STG.E.128 desc[UR6][R32.64], R16 ;  /* 0x0000001020003986 */ /* 0x0001e2000c101d06 */
[----:B------:R-:W-:Y:S02]  /*3000*/  SHF.L.U32 R21, R21, 0x10, RZ ;  /* 0x0000001015157819 */ /* 0x000fe400000006ff */
[----:B------:R-:W-:Y:S01]  /*3010*/  SHF.L.U32 R31, R31, 0x10, RZ ;  /* 0x000000101f1f7819 */ /* 0x000fe200000006ff */
[----:B0-----:R-:W-:Y:S01]  /*3020*/  FFMA R16, R20, R20, R7 ;  /* 0x0000001414107223 */ /* 0x001fe20000000007 */
[----:B------:R-:W-:-:S03]  /*3030*/  PRMT R32, R22, 0x7632, R32 ;  /* 0x0000763216207816 */ /* 0x000fc60000000020 */
[----:B------:R-:W-:Y:S01]  /*3040*/  FFMA R16, R21, R21, R16 ;  /* 0x0000001515107223 */ /* 0x000fe20000000010 */
[----:B------:R-:W-:-:S03]  /*3050*/  IMAD.U32 R22, R22, 0x10000, RZ ;  /* 0x0001000016167824 */ /* 0x000fc600078e00ff */
[----:B------:R-:W-:Y:S01]  /*3060*/  FFMA R7, R31, R31, R16 ;  /* 0x0000001f1f077223 */ /* 0x000fe20000000010 */
        /* <DEDUP_REMOVED lines=8> */
[----:B------:R-:W0:Y:S01]  /*30f0*/  SHFL.BFLY PT, R7, R16, 0x8, 0x1f ;  /* 0x0d001f0010077f89 */ /* 0x000e2200000e0000 */
[----:B------:R-:W-:Y:S01]  /*3100*/  FADD R45, R45, UR8 ;  /* 0x000000082d2d7e21 */ /* 0x000fe20008000000 */
[----:B0-----:R-:W-:-:S05]  /*3110*/  FADD R7, R16, R7 ;  /* 0x0000000710077221 */ /* 0x001fca0000000000 */
[----:B------:R-:W0:Y:S01]  /*3120*/  SHFL.BFLY PT, R18, R7, 0x4, 0x1f ;  /* 0x0c801f0007127f89 */ /* 0x000e2200000e0000 */
[----:B------:R-:W1:Y:S01]  /*3130*/  MUFU.SQRT R47, R45 ;  /* 0x0000002d002f7308 */ /* 0x000e620000002000 */
[----:B0-----:R-:W-:-:S05]  /*3140*/  FADD R18, R7, R18 ;  /* 0x0000001207127221 */ /* 0x001fca0000000000 */
[----:B------:R-:W0:Y:S01]  /*3150*/  SHFL.BFLY PT, R17, R18, 0x2, 0x1f ;  /* 0x0c401f0012117f89 */ /* 0x000e2200000e0000 */
[C---:B-1----:R-:W-:Y:S02]  /*3160*/  FSETP.GT.AND P2, PT, |R47|.reuse, 8.50705917302346158658e+37, PT ;  /* 0x7e8000002f00780b */ /* 0x042fe40003f44200 */
        /* <DEDUP_REMOVED lines=14> */
[----:B-1----:R-:W-:Y:S01]  /*3250*/  FADD R34, R17, R34 ;  /* 0x0000002211227221 */ /* 0x002fe20000000000 */
[----:B------:R-:W-:Y:S01]  /*3260*/  F2FP.BF16.F32.PACK_AB R17, R19, R38 ;  /* 0x000000261311723e */ /* 0x000fe200000010ff */
[-C--:B------:R-:W-:Y:S01]  /*3270*/  FMUL R39, R42, R35.reuse ;  /* 0x000000232a277220 */ /* 0x080fe20000400000 */
[----:B------:R-:W-:Y:S01]  /*3280*/  PRMT R38, R60, 0x7632, R38 ;  /* 0x000076323c267816 */ /* 0x000fe20000000026 */
[-C--:B------:R-:W-:Y:S01]  /*3290*/  FMUL R44, R44, R35.reuse ;  /* 0x000000232c2c7220 */ /* 0x080fe20000400000 */
[----:B------:R-:W-:-:S02]  /*32a0*/  FMUL R41, R46, R35 ;  /* 0x000000232e297220 */ /* 0x000fc40000400000 */
[----:B------:R-:W-:Y:S02]  /*32b0*/  SHF.L.U32 R38, R38, 0x10, RZ ;  /* 0x0000001026267819 */ /* 0x000fe400000006ff */
[----:B------:R-:W-:Y:S02]  /*32c0*/  F2FP.BF16.F32.PACK_AB R16, R7, R16 ;  /* 0x000000100710723e */ /* 0x000fe400000010ff */
[----:B------:R-:W-:Y:S02]  /*32d0*/  F2FP.BF16.F32.PACK_AB R18, R39, R18 ;  /* 0x000000122712723e */ /* 0x000fe400000010ff */
[----:B------:R-:W-:Y:S01]  /*32e0*/  F2FP.BF16.F32.PACK_AB R19, R41, R44 ;  /* 0x0000002c2913723e */ /* 0x000fe200000010ff */
[----:B------:R-:W-:Y:S01]  /*32f0*/  FMUL R39, R38, R38 ;  /* 0x0000002626277220 */ /* 0x000fe20000400000 */
[----:B------:R-:W-:-:S03]  /*3300*/  SHF.L.U32 R60, R60, 0x10, RZ ;  /* 0x000000103c3c7819 */ /* 0x000fc600000006ff */
[----:B------:R0:W-:Y:S02]  /*3310*/  @P4 STG.E.128 desc[UR6][R36.64], R16 ;  /* 0x0000001024004986 */ /* 0x0001e4000c101d06 */
[C---:B0-----:R-:W-:Y:S01]  /*3320*/  PRMT R18, R61.reuse, 0x7632, R18 ;  /* 0x000076323d127816 */ /* 0x041fe20000000012 */
[----:B------:R-:W-:Y:S02]  /*3330*/  IMAD.U32 R61, R61, 0x10000, RZ ;  /* 0x000100003d3d7824 */ /* 0x000fe400078e00ff */
[----:B------:R-:W-:Y:S01]  /*3340*/  FFMA R16, R60, R60, R39 ;  /* 0x0000003c3c107223 */ /* 0x000fe20000000027 */
[----:B------:R-:W-:-:S03]  /*3350*/  SHF.L.U32 R18, R18, 0x10, RZ ;  /* 0x0000001012127819 */ /* 0x000fc600000006ff */
[----:B------:R-:W-:Y:S01]  /*3360*/  FFMA R17, R61, R61, R16 ;  /* 0x0000003d3d117223 */ /* 0x000fe20000000010 */
[C---:B------:R-:W-:Y:S02]  /*3370*/  PRMT R19, R62.reuse, 0x7632, R19 ;  /* 0x000076323e137816 */ /* 0x040fe40000000013 */
[----:B------:R-:W-:Y:S01]  /*3380*/  SHF.L.U32 R62, R62, 0x10, RZ ;  /* 0x000000103e3e7819 */ /* 0x000fe200000006ff */
[----:B------:R-:W-:Y:S02]  /*3390*/  FFMA R17, R18, R18, R17 ;  /* 0x0000001212117223 */ /* 0x000fe40000000011 */
[----:B------:R-:W-:Y:S02]  /*33a0*/  IMAD.U32 R19, R19, 0x10000, RZ ;  /* 0x0001000013137824 */ /* 0x000fe400078e00ff */
[----:B------:R-:W-:Y:S01]  /*33b0*/  FFMA R16, R62, R62, R17 ;  /* 0x0000003e3e107223 */ /* 0x000fe20000000011 */
[C---:B------:R-:W-:Y:S02]  /*33c0*/  PRMT R36, R63.reuse, 0x7632, R36 ;  /* 0x000076323f247816 */ /* 0x040fe40000000024 */
[----:B------:R-:W-:Y:S01]  /*33d0*/  SHF.L.U32 R63, R63, 0x10, RZ ;  /* 0x000000103f3f7819 */ /* 0x000fe200000006ff */
        /* <DEDUP_REMOVED lines=21> */
[C---:B------:R-:W-:Y:S02]  /*3530*/  PRMT R42, R66.reuse, 0x7632, R42 ;  /* 0x00007632422a7816 */ /* 0x040fe4000000002a */
[----:B------:R-:W-:Y:S01]  /*3540*/  FFMA R17, R65, R65, R16 ;  /* 0x0000004141117223 */ /* 0x000fe20000000010 */
[----:B------:R-:W-:-:S03]  /*3550*/  SHF.L.U32 R66, R66, 0x10, RZ ;  /* 0x0000001042427819 */ /* 0x000fc600000006ff */
[----:B------:R-:W-:Y:S01]  /*3560*/  FFMA R17, R40, R40, R17 ;  /* 0x0000002828117223 */ /* 0x000fe20000000011 */
[----:B------:R-:W-:Y:S01]  /*3570*/  SHF.L.U32 R42, R42, 0x10, RZ ;  /* 0x000000102a2a7819 */ /* 0x000fe200000006ff */
[----:B------:R0:W-:Y:S02]  /*3580*/  MUFU.SQRT R41, R43 ;  /* 0x0000002b00297308 */ /* 0x0001e40000002000 */
[----:B------:R-:W-:-:S04]  /*3590*/  FFMA R17, R66, R66, R17 ;  /* 0x0000004242117223 */ /* 0x000fc80000000011 */
[----:B------:R-:W-:Y:S01]  /*35a0*/  FFMA R16, R42, R42, R17 ;  /* 0x0000002a2a107223 */ /* 0x000fe20000000011 */
[C---:B0-----:R-:W-:Y:S01]  /*35b0*/  PRMT R43, R67.reuse, 0x7632, R43 ;  /* 0x00007632432b7816 */ /* 0x041fe2000000002b */
[----:B------:R-:W-:-:S03]  /*35c0*/  IMAD.U32 R67, R67, 0x10000, RZ ;  /* 0x0001000043437824 */ /* 0x000fc600078e00ff */
[----:B------:R-:W-:Y:S01]  /*35d0*/  SHF.L.U32 R43, R43, 0x10, RZ ;  /* 0x000000102b2b7819 */ /* 0x000fe200000006ff */
[----:B------:R-:W-:-:S04]  /*35e0*/  FFMA R16, R67, R67, R16 ;  /* 0x0000004343107223 */ /* 0x000fc80000000010 */
[----:B------:R-:W-:-:S05]  /*35f0*/  FFMA R16, R43, R43, R16 ;  /* 0x0000002b2b107223 */ /* 0x000fca0000000010 */
[----:B------:R-:W0:Y:S02]  /*3600*/  SHFL.BFLY PT, R17, R16, 0x8, 0x1f ;  /* 0x0d001f0010117f89 */ /* 0x000e2400000e0000 */
[----:B0-----:R-:W-:-:S05]  /*3610*/  FADD R17, R16, R17 ;  /* 0x0000001110117221 */ /* 0x001fca0000000000 */
[----:B------:R-:W0:Y:S02]  /*3620*/  SHFL.BFLY PT, R44, R17, 0x4, 0x1f ;  /* 0x0c801f00112c7f89 */ /* 0x000e2400000e0000 */
[----:B0-----:R-:W-:-:S05]  /*3630*/  FADD R46, R17, R44 ;  /* 0x0000002c112e7221 */ /* 0x001fca0000000000 */
[----:B------:R-:W0:Y:S01]  /*3640*/  SHFL.BFLY PT, R45, R46, 0x2, 0x1f ;  /* 0x0c401f002e2d7f89 */ /* 0x000e2200000e0000 */
[----:B------:R-:W-:-:S04]  /*3650*/  PRMT R44, R68, 0x7632, R44 ;  /* 0x00007632442c7816 */ /* 0x000fc8000000002c */
[----:B------:R-:W-:Y:S01]  /*3660*/  SHF.L.U32 R44, R44, 0x10, RZ ;  /* 0x000000102c2c7819 */ /* 0x000fe200000006ff */
[----:B0-----:R-:W-:-:S05]  /*3670*/  FADD R48, R46, R45 ;  /* 0x0000002d2e307221 */ /* 0x001fca0000000000 */
[----:B------:R-:W0:Y:S01]  /*3680*/  SHFL.BFLY PT, R45, R48, 0x1, 0x1f ;  /* 0x0c201f00302d7f89 */ /* 0x000e2200000e0000 */
[----:B------:R-:W-:Y:S02]  /*3690*/  IMAD.U32 R68, R68, 0x10000, RZ ;  /* 0x0001000044447824 */ /* 0x000fe400078e00ff */
[----:B------:R-:W-:Y:S01]  /*36a0*/  FMUL R17, R44, R44 ;  /* 0x0000002c2c117220 */ /* 0x000fe20000400000 */
[C---:B------:R-:W-:Y:S02]  /*36b0*/  PRMT R46, R69.reuse, 0x7632, R46 ;  /* 0x00007632452e7816 */ /* 0x040fe4000000002e */
[----:B------:R-:W-:Y:S01]  /*36c0*/  SHF.L.U32 R69, R69, 0x10, RZ ;  /* 0x0000001045457819 */ /* 0x000fe200000006ff */
[----:B------:R-:W-:Y:S01]  /*36d0*/  FFMA R16, R68, R68, R17 ;  /* 0x0000004444107223 */ /* 0x000fe20000000011 */
[----:B------:R-:W-:-:S03]  /*36e0*/  SHF.L.U32 R46, R46, 0x10, RZ ;  /* 0x000000102e2e7819 */ /* 0x000fc600000006ff */
[----:B------:R-:W-:-:S04]  /*36f0*/  FFMA R17, R69, R69, R16 ;  /* 0x0000004545117223 */ /* 0x000fc80000000010 */
[----:B------:R-:W-:Y:S01]  /*3700*/  FFMA R17, R46, R46, R17 ;  /* 0x0000002e2e117223 */ /* 0x000fe20000000011 */
[----:B0-----:R-:W-:Y:S01]  /*3710*/  FADD R45, R48, R45 ;  /* 0x0000002d302d7221 */ /* 0x001fe20000000000 */
[C---:B------:R-:W-:Y:S01]  /*3720*/  PRMT R48, R70.reuse, 0x7632, R48 ;  /* 0x0000763246307816 */ /* 0x040fe20000000030 */
[----:B------:R-:W-:Y:S02]  /*3730*/  IMAD.U32 R70, R70, 0x10000, RZ ;  /* 0x0001000046467824 */ /* 0x000fe400078e00ff */
[----:B------:R-:W-:Y:S01]  /*3740*/  FADD R49, R45, UR8 ;  /* 0x000000082d317e21 */ /* 0x000fe20008000000 */
[----:B------:R-:W-:Y:S01]  /*3750*/  SHF.L.U32 R48, R48, 0x10, RZ ;  /* 0x0000001030307819 */ /* 0x000fe200000006ff */
[----:B------:R-:W-:Y:S02]  /*3760*/  FFMA R17, R70, R70, R17 ;  /* 0x0000004646117223 */ /* 0x000fe40000000011 */
[----:B------:R0:W-:Y:S02]  /*3770*/  MUFU.SQRT R47, R49 ;  /* 0x00000031002f7308 */ /* 0x0001e40000002000 */
[----:B------:R-:W-:Y:S01]  /*3780*/  FFMA R16, R48, R48, R17 ;  /* 0x0000003030107223 */ /* 0x000fe20000000011 */
[----:B0-----:R-:W-:-:S02]  /*3790*/  PRMT R49, R71, 0x7632, R49 ;  /* 0x0000763247317816 */ /* 0x001fc40000000031 */
[----:B------:R-:W-:-:S03]  /*37a0*/  SHF.L.U32 R71, R71, 0x10, RZ ;  /* 0x0000001047477819 */ /* 0x000fc600000006ff */
        /* <DEDUP_REMOVED lines=10> */
[C---:B------:R-:W-:Y:S01]  /*3850*/  PRMT R52, R77.reuse, 0x7632, R52 ;  /* 0x000076324d347816 */ /* 0x040fe20000000034 */
[----:B------:R-:W-:Y:S02]  /*3860*/  IMAD.U32 R77, R77, 0x10000, RZ ;  /* 0x000100004d4d7824 */ /* 0x000fe400078e00ff */
[----:B0-----:R-:W-:-:S04]  /*3870*/  FADD R50, R53, R50 ;  /* 0x0000003235327221 */ /* 0x001fc80000000000 */
[----:B------:R-:W-:Y:S01]  /*3880*/  FADD R55, R50, UR8 ;  /* 0x0000000832377e21 */ /* 0x000fe20008000000 */
[----:B------:R-:W-:-:S04]  /*3890*/  PRMT R50, R76, 0x7632, R50 ;  /* 0x000076324c327816 */ /* 0x000fc80000000032 */
[----:B------:R-:W-:Y:S02]  /*38a0*/  SHF.L.U32 R50, R50, 0x10, RZ ;  /* 0x0000001032327819 */ /* 0x000fe400000006ff */
[----:B------:R-:W-:-:S03]  /*38b0*/  SHF.L.U32 R76, R76, 0x10, RZ ;  /* 0x000000104c4c7819 */ /* 0x000fc600000006ff */
[----:B------:R-:W-:Y:S01]  /*38c0*/  FMUL R17, R50, R50 ;  /* 0x0000003232117220 */ /* 0x000fe20000400000 */
[----:B------:R-:W-:-:S03]  /*38d0*/  SHF.L.U32 R52, R52, 0x10, RZ ;  /* 0x0000001034347819 */ /* 0x000fc600000006ff */
[----:B------:R-:W-:Y:S01]  /*38e0*/  FFMA R16, R76, R76, R17 ;  /* 0x0000004c4c107223 */ /* 0x000fe20000000011 */
[----:B------:R-:W-:-:S03]  /*38f0*/  PRMT R53, R78, 0x7632, R53 ;  /* 0x000076324e357816 */ /* 0x000fc60000000035 */
[----:B------:R-:W-:Y:S01]  /*3900*/  FFMA R17, R77, R77, R16 ;  /* 0x0000004d4d117223 */ /* 0x000fe20000000010 */
[----:B------:R-:W-:-:S03]  /*3910*/  SHF.L.U32 R78, R78, 0x10, RZ ;  /* 0x000000104e4e7819 */ /* 0x000fc600000006ff */
[----:B------:R-:W-:Y:S01]  /*3920*/  FFMA R17, R52, R52, R17 ;  /* 0x0000003434117223 */ /* 0x000fe20000000011 */
[----:B------:R-:W-:Y:S01]  /*3930*/  IMAD.U32 R53, R53, 0x10000, RZ ;  /* 0x0001000035357824 */ /* 0x000fe200078e00ff */
[----:B------:R0:W-:Y:S02]  /*3940*/  MUFU.SQRT R54, R55 ;  /* 0x0000003700367308 */ /* 0x0001e40000002000 */
[----:B------:R-:W-:-:S04]  /*3950*/  FFMA R16, R78, R78, R17 ;  /* 0x0000004e4e107223 */ /* 0x000fc80000000011 */
[----:B------:R-:W-:Y:S01]  /*3960*/  FFMA R16, R53, R53, R16 ;  /* 0x0000003535107223 */ /* 0x000fe20000000010 */
[C---:B0-----:R-:W-:Y:S02]  /*3970*/  PRMT R55, R79.reuse, 0x7632, R55 ;  /* 0x000076324f377816 */ /* 0x041fe40000000037 */
[----:B------:R-:W-:Y:S02]  /*3980*/  SHF.L.U32 R79, R79, 0x10, RZ ;  /* 0x000000104f4f7819 */ /* 0x000fe400000006ff */
[----:B------:R-:W-:-:S03]  /*3990*/  SHF.L.U32 R55, R55, 0x10, RZ ;  /* 0x0000001037377819 */ /* 0x000fc600000006ff */
[----:B------:R-:W-:-:S04]  /*39a0*/  FFMA R16, R79, R79, R16 ;  /* 0x0000004f4f107223 */ /* 0x000fc80000000010 */
[----:B------:R-:W-:-:S05]  /*39b0*/  FFMA R16, R55, R55, R16 ;  /* 0x0000003737107223 */ /* 0x000fca0000000010 */
[----:B------:R-:W0:Y:S02]  /*39c0*/  SHFL.BFLY PT, R17, R16, 0x8, 0x1f ;  /* 0x0d001f0010117f89 */ /* 0x000e2400000e0000 */
[----:B0-----:R-:W-:-:S05]  /*39d0*/  FADD R17, R16, R17 ;  /* 0x0000001110117221 */ /* 0x001fca0000000000 */
[----:B------:R-:W0:Y:S02]  /*39e0*/  SHFL.BFLY PT, R56, R17, 0x4, 0x1f ;  /* 0x0c801f0011387f89 */ /* 0x000e2400000e0000 */
[----:B0-----:R-:W-:-:S05]  /*39f0*/  FADD R56, R17, R56 ;  /* 0x0000003811387221 */ /* 0x001fca0000000000 */
[----:B------:R-:W0:Y:S01]  /*3a00*/  SHFL.BFLY PT, R57, R56, 0x2, 0x1f ;  /* 0x0c401f0038397f89 */ /* 0x000e2200000e0000 */
[----:B------:R-:W-:-:S06]  /*3a10*/  FADD R34, R34, UR8 ;  /* 0x0000000822227e21 */ /* 0x000fcc0008000000 */
[----:B------:R-:W1:Y:S01]  /*3a20*/  MUFU.SQRT R34, R34 ;  /* 0x0000002200227308 */ /* 0x000e620000002000 */
[----:B0-----:R-:W-:-:S05]  /*3a30*/  FADD R57, R56, R57 ;  /* 0x0000003938397221 */ /* 0x001fca0000000000 */
[----:B------:R-:W0:Y:S01]  /*3a40*/  SHFL.BFLY PT, R58, R57, 0x1, 0x1f ;  /* 0x0c201f00393a7f89 */ /* 0x000e2200000e0000 */
[----:B-1----:R-:W-:Y:S02]  /*3a50*/  FSETP.GT.AND P2, PT, |R34|, 8.50705917302346158658e+37, PT ;  /* 0x7e8000002200780b */ /* 0x002fe40003f44200 */
[----:B------:R-:W-:Y:S02]  /*3a60*/  FSETP.GT.AND P3, PT, |R41|, 8.50705917302346158658e+37, PT ;  /* 0x7e8000002900780b */ /* 0x000fe40003f64200 */
[----:B------:R-:W-:Y:S02]  /*3a70*/  FSETP.GT.AND P4, PT, |R47|, 8.50705917302346158658e+37, PT ;  /* 0x7e8000002f00780b */ /* 0x000fe40003f84200 */
[----:B------:R-:W-:Y:S02]  /*3a80*/  FSETP.GT.AND P5, PT, |R54|, 8.50705917302346158658e+37, PT ;  /* 0x7e8000003600780b */ /* 0x000fe40003fa4200 */
[----:B------:R-:W-:Y:S01]  /*3a90*/  IADD3 R6, P1, R80, UR10, RZ ;  /* 0x0000000a50067c10 */ /* 0x000fe2000ff3e0ff */
[----:B0-----:R-:W-:-:S04]  /*3aa0*/  FADD R58, R57, R58 ;  /* 0x0000003a393a7221 */ /* 0x001fc80000000000 */
[----:B------:R-:W-:Y:S01]  /*3ab0*/  FADD R58, R58, UR8 ;  /* 0x000000083a3a7e21 */ /* 0x000fe20008000000 */
[----:B------:R-:W-:Y:S01]  /*3ac0*/  IADD3.X R7, R8, UR11, RZ, P1, !PT ;  /* 0x0000000b08077c10 */ /* 0x000fe20008ffe4ff */
[----:B------:R-:W0:Y:S01]  /*3ad0*/  S2UR UR5, SR_CgaCtaId ;  /* 0x00000000000579c3 */ /* 0x000e220000008800 */
[----:B------:R-:W-:Y:S01]  /*3ae0*/  FSEL R39, R12, 1, P3 ;  /* 0x3f8000000c277808 */ /* 0x000fe20001800000 */
[----:B------:R-:W1:Y:S01]  /*3af0*/  MUFU.SQRT R59, R58 ;  /* 0x0000003a003b7308 */ /* 0x000e620000002000 */
[C---:B------:R-:W-:Y:S01]  /*3b00*/  FSETP.GEU.AND P1, PT, |R34|.reuse, 1.175494350822287508e-38, PT ;  /* 0x008000002200780b */ /* 0x040fe20003f2e200 */
[----:B------:R-:W-:Y:S01]  /*3b10*/  @P2 FMUL R34, R34, 0.25 ;  /* 0x3e80000022222820 */ /* 0x000fe20000400000 */
[C---:B------:R-:W-:Y:S01]  /*3b20*/  FSEL R8, R12.reuse, 1, P2 ;  /* 0x3f8000000c087808 */ /* 0x040fe20001000000 */
[----:B------:R-:W-:Y:S01]  /*3b30*/  ULDC.64 UR8, c[0x0][0x220] ;  /* 0x0000880000087ab9 */ /* 0x000fe20000000a00 */
[C---:B------:R-:W-:Y:S01]  /*3b40*/  FSETP.GEU.AND P2, PT, |R41|.reuse, 1.175494350822287508e-38, PT ;  /* 0x008000002900780b */ /* 0x040fe20003f4e200 */
[----:B------:R-:W-:Y:S01]  /*3b50*/  @P3 FMUL R41, R41, 0.25 ;  /* 0x3e80000029293820 */ /* 0x000fe20000400000 */
[C---:B------:R-:W-:Y:S01]  /*3b60*/  FSETP.GEU.AND P3, PT, |R47|.reuse, 1.175494350822287508e-38, PT ;  /* 0x008000002f00780b */ /* 0x040fe20003f6e200 */
[----:B------:R-:W-:Y:S01]  /*3b70*/  @P4 FMUL R47, R47, 0.25 ;  /* 0x3e8000002f2f4820 */ /* 0x000fe20000400000 */
[----:B------:R-:W-:-:S02]  /*3b80*/  FSEL R45, R12, 1, P4 ;  /* 0x3f8000000c2d7808 */ /* 0x000fc40002000000 */
[C---:B------:R-:W-:Y:S01]  /*3b90*/  FSETP.GEU.AND P4, PT, |R54|.reuse, 1.175494350822287508e-38, PT ;  /* 0x008000003600780b */ /* 0x040fe20003f8e200 */
[----:B------:R-:W-:Y:S01]  /*3ba0*/  @P5 FMUL R54, R54, 0.25 ;  /* 0x3e80000036365820 */ /* 0x000fe20000400000 */
[C---:B------:R-:W-:Y:S02]  /*3bb0*/  FSEL R51, R12.reuse, 1, P5 ;  /* 0x3f8000000c337808 */ /* 0x040fe40002800000 */
[C---:B-1----:R-:W-:Y:S02]  /*3bc0*/  FSETP.GT.AND P5, PT, |R59|.reuse, 8.50705917302346158658e+37, PT ;  /* 0x7e8000003b00780b */ /* 0x042fe40003fa4200 */
[----:B------:R-:W-:Y:S02]  /*3bd0*/  FSETP.GEU.AND P6, PT, |R59|, 1.175494350822287508e-38, PT ;  /* 0x008000003b00780b */ /* 0x000fe40003fce200 */
[----:B------:R-:W-:-:S09]  /*3be0*/  FSEL R12, R12, 1, P5 ;  /* 0x3f8000000c0c7808 */ /* 0x000fd20002800000 */
[----:B------:R-:W-:Y:S01]  /*3bf0*/  @P5 FMUL R59, R59, 0.25 ;  /* 0x3e8000003b3b5820 */ /* 0x000fe20000400000 */
[----:B------:R-:W-:Y:S02]  /*3c00*/  ISETP.NE.AND P5, PT, R4, RZ, PT ;  /* 0x000000ff0400720c */ /* 0x000fe40003fa5270 */
[----:B------:R-:W1:Y:S01]  /*3c10*/  S2R R4, SR_TID.X ;  /* 0x0000000000047919 */ /* 0x000e620000002100 */
[----:B------:R-:W-:Y:S01]  /*3c20*/  LOP3.LUT R58, R0, 0x3f, R3, 0xf8, !PT ;  /* 0x0000003f003a7812 */ /* 0x000fe200078ef803 */
[----:B------:R-:W-:Y:S01]  /*3c30*/  @!P1 FMUL R34, R34, 16777216 ;  /* 0x4b80000022229820 */ /* 0x000fe20000400000 */
[----:B------:R-:W-:Y:S01]  /*3c40*/  @!P1 FMUL R8, R8, 16777216 ;  /* 0x4b80000008089820 */ /* 0x000fe20000400000 */
[----:B------:R-:W-:Y:S02]  /*3c50*/  SHF.R.S32.HI R17, RZ, 0x1f, R0 ;  /* 0x0000001fff117819 */ /* 0x000fe40000011400 */
[----:B------:R-:W-:Y:S01]  /*3c60*/  ISETP.LT.U32.AND P1, PT, R58, 0xc000, PT ;  /* 0x0000c0003a00780c */ /* 0x000fe20003f21070 */
[----:B------:R-:W-:-:S03]  /*3c70*/  @!P2 FMUL R41, R41, 16777216 ;  /* 0x4b8000002929a820 */ /* 0x000fc60000400000 */
[----:B------:R-:W-:Y:S02]  /*3c80*/  ISETP.LT.AND.EX P0, PT, R17, RZ, P0, P1 ;  /* 0x000000ff1100720c */ /* 0x000fe40000701310 */
[C---:B------:R-:W-:Y:S01]  /*3c90*/  LEA R16, P1, R58.reuse, UR8, 0x2 ;  /* 0x000000083a107c11 */ /* 0x040fe2000f8210ff */
[----:B------:R-:W-:Y:S02]  /*3ca0*/  UMOV UR4, 0x400 ;  /* 0x0000040000047882 */ /* 0x000fe40000000000 */
[----:B0-----:R-:W-:Y:S01]  /*3cb0*/  ULEA UR4, UR5, UR4, 0x18 ;  /* 0x0000000405047291 */ /* 0x001fe2000f8ec03f */
[----:B------:R-:W-:Y:S02]  /*3cc0*/  LEA.HI.X R17, R58, UR9, R17, 0x2, P1 ;  /* 0x000000093a117c11 */ /* 0x000fe400088f1411 */
[----:B------:R-:W0:Y:S01]  /*3cd0*/  MUFU.RCP R58, R41 ;  /* 0x00000029003a7308 */ /* 0x000e220000001000 */
[C---:B------:R-:W-:Y:S02]  /*3ce0*/  LOP3.LUT R0, R5.reuse, 0x10, RZ, 0xfc, !PT ;  /* 0x0000001005007812 */ /* 0x040fe400078efcff */
[----:B------:R-:W-:-:S02]  /*3cf0*/  LOP3.LUT R56, R5, 0x14, RZ, 0xfc, !PT ;  /* 0x0000001405387812 */ /* 0x000fc400078efcff */
[----:B------:R-:W-:Y:S02]  /*3d00*/  LEA R75, R0, UR4, 0x2 ;  /* 0x00000004004b7c11 */ /* 0x000fe4000f8e10ff */
[----:B------:R-:W-:Y:S02]  /*3d10*/  LOP3.LUT R0, R5, 0x18, RZ, 0xfc, !PT ;  /* 0x0000001805007812 */ /* 0x000fe400078efcff */
[----:B-1----:R-:W-:Y:S01]  /*3d20*/  SHF.R.U32.HI R73, RZ, 0x4, R4 ;  /* 0x00000004ff497819 */ /* 0x002fe20000011604 */
[----:B------:R-:W-:-:S03]  /*3d30*/  @!P6 FMUL R59, R59, 16777216 ;  /* 0x4b8000003b3be820 */ /* 0x000fc60000400000 */
[----:B------:R-:W-:Y:S01]  /*3d40*/  SGXT.U32 R73, R73, 0x2 ;  /* 0x000000024949781a */ /* 0x000fe20000000000 */
[----:B------:R-:W-:Y:S01]  /*3d50*/  @!P6 FMUL R12, R12, 16777216 ;  /* 0x4b8000000c0ce820 */ /* 0x000fe20000400000 */
[----:B------:R-:W-:Y:S01]  /*3d60*/  LEA R80, R56, UR4, 0x2 ;  /* 0x0000000438507c11 */ /* 0x000fe2000f8e10ff */
[----:B------:R-:W-:Y:S01]  /*3d70*/  @!P4 FMUL R54, R54, 16777216 ;  /* 0x4b8000003636c820 */ /* 0x000fe20000400000 */
[----:B------:R-:W-:Y:S02]  /*3d80*/  ISETP.NE.AND P6, PT, R85, RZ, PT ;  /* 0x000000ff5500720c */ /* 0x000fe40003fc5270 */
[----:B------:R-:W-:Y:S02]  /*3d90*/  LEA R73, R73, UR4, 0x2 ;  /* 0x0000000449497c11 */ /* 0x000fe4000f8e10ff */
[----:B------:R-:W-:Y:S01]  /*3da0*/  LOP3.LUT R56, R5, 0x1c, RZ, 0xfc, !PT ;  /* 0x0000001c05387812 */ /* 0x000fe200078efcff */
[----:B------:R-:W-:Y:S01]  /*3db0*/  @!P3 FMUL R47, R47, 16777216 ;  /* 0x4b8000002f2fb820 */ /* 0x000fe20000400000 */
[----:B------:R-:W-:-:S02]  /*3dc0*/  LOP3.LUT R57, R5, 0x20, RZ, 0xfc, !PT ;  /* 0x0000002005397812 */ /* 0x000fc400078efcff */
[----:B------:R-:W-:Y:S02]  /*3dd0*/  LEA R85, R0, UR4, 0x2 ;  /* 0x0000000400557c11 */ /* 0x000fe4000f8e10ff */
[----:B------:R-:W-:Y:S01]  /*3de0*/  LOP3.LUT R0, R5, 0x24, RZ, 0xfc, !PT ;  /* 0x0000002405007812 */ /* 0x000fe200078efcff */
[----:B------:R-:W-:Y:S01]  /*3df0*/  @!P2 FMUL R39, R39, 16777216 ;  /* 0x4b8000002727a820 */ /* 0x000fe20000400000 */
[----:B------:R-:W-:Y:S01]  /*3e00*/  LEA R56, R56, UR4, 0x2 ;  /* 0x0000000438387c11 */ /* 0x000fe2000f8e10ff */
[----:B------:R-:W-:Y:S01]  /*3e10*/  STS [R73], R84 ;  /* 0x0000005449007388 */ /* 0x000fe20000000800 */
[----:B------:R-:W-:Y:S01]  /*3e20*/  LEA R57, R57, UR4, 0x2 ;  /* 0x0000000439397c11 */ /* 0x000fe2000f8e10ff */
[----:B------:R-:W1:Y:S02]  /*3e30*/  MUFU.RCP R72, R47 ;  /* 0x0000002f00487308 */ /* 0x000e640000001000 */
[----:B------:R-:W-:Y:S01]  /*3e40*/  STS [R73+0x10], R74 ;  /* 0x0000104a49007388 */ /* 0x000fe20000000800 */
[----:B0-----:R-:W-:-:S03]  /*3e50*/  FMUL R39, R58, R39 ;  /* 0x000000273a277220 */ /* 0x001fc60000400000 */
[----:B------:R-:W-:Y:S02]  /*3e60*/  STS [R73+0x20], R26 ;  /* 0x0000201a49007388 */ /* 0x000fe40000000800 */
[----:B------:R-:W0:Y:S02]  /*3e70*/  MUFU.RCP R54, R54 ;  /* 0x0000003600367308 */ /* 0x000e240000001000 */
[----:B------:R2:W-:Y:S01]  /*3e80*/  STS [R73+0x30], R27 ;  /* 0x0000301b49007388 */ /* 0x0005e20000000800 */
[----:B------:R-:W-:-:S03]  /*3e90*/  LOP3.LUT R41, R5, 0x28, RZ, 0xfc, !PT ;  /* 0x0000002805297812 */ /* 0x000fc600078efcff */
[----:B------:R-:W-:Y:S04]  /*3ea0*/  STS [R75], R28 ;  /* 0x0000001c4b007388 */ /* 0x000fe80000000800 */
[----:B------:R-:W-:Y:S01]  /*3eb0*/  STS [R80], R29 ;  /* 0x0000001d50007388 */ /* 0x000fe20000000800 */
[----:B--2---:R-:W-:-:S03]  /*3ec0*/  LEA R27, R0, UR4, 0x2 ;  /* 0x00000004001b7c11 */ /* 0x004fc6000f8e10ff */
[----:B------:R2:W-:Y:S01]  /*3ed0*/  STS [R85], R24 ;  /* 0x0000001855007388 */ /* 0x0005e20000000800 */
[----:B------:R-:W-:-:S03]  /*3ee0*/  LOP3.LUT R0, R5, 0x2c, RZ, 0xfc, !PT ;  /* 0x0000002c05007812 */ /* 0x000fc600078efcff */
[----:B------:R-:W-:Y:S01]  /*3ef0*/  STS [R56], R25 ;  /* 0x0000001938007388 */ /* 0x000fe20000000800 */
[----:B------:R-:W3:Y:S03]  /*3f00*/  MUFU.RCP R59, R59 ;  /* 0x0000003b003b7308 */ /* 0x000ee60000001000 */
[----:B------:R-:W-:Y:S01]  /*3f10*/  STS [R57], R14 ;  /* 0x0000000e39007388 */ /* 0x000fe20000000800 */
[----:B------:R-:W-:-:S03]  /*3f20*/  LEA R26, R41, UR4, 0x2 ;  /* 0x00000004291a7c11 */ /* 0x000fc6000f8e10ff */
[----:B------:R4:W-:Y:S01]  /*3f30*/  STS [R27], R30 ;  /* 0x0000001e1b007388 */ /* 0x0009e20000000800 */
[----:B------:R-:W-:Y:S01]  /*3f40*/  LEA R0, R0, UR4, 0x2 ;  /* 0x0000000400007c11 */ /* 0x000fe2000f8e10ff */
[----:B------:R-:W-:Y:S01]  /*3f50*/  @!P3 FMUL R45, R45, 16777216 ;  /* 0x4b8000002d2db820 */ /* 0x000fe20000400000 */
[----:B--2---:R-:W-:Y:S01]  /*3f60*/  LOP3.LUT R24, R5, 0x30, RZ, 0xfc, !PT ;  /* 0x0000003005187812 */ /* 0x004fe200078efcff */
[----:B------:R-:W-:Y:S01]  /*3f70*/  STS [R26], R35 ;  /* 0x000000231a007388 */ /* 0x000fe20000000800 */
[----:B----4-:R-:W-:Y:S02]  /*3f80*/  FMUL R27, R19, R39 ;  /* 0x00000027131b7220 */ /* 0x010fe40000400000 */
[----:B------:R-:W2:Y:S01]  /*3f90*/  MUFU.RCP R19, R34 ;  /* 0x0000002200137308 */ /* 0x000ea20000001000 */
[----:B------:R4:W-:Y:S01]  /*3fa0*/  STS [R0], R39 ;  /* 0x0000002700007388 */ /* 0x0009e20000000800 */
[----:B------:R-:W-:Y:S01]  /*3fb0*/  @!P4 FMUL R51, R51, 16777216 ;  /* 0x4b8000003333c820 */ /* 0x000fe20000400000 */
[----:B-1----:R-:W-:Y:S01]  /*3fc0*/  FMUL R45, R72, R45 ;  /* 0x0000002d482d7220 */ /* 0x002fe20000400000 */
[----:B------:R-:W-:-:S02]  /*3fd0*/  LEA R24, R24, UR4, 0x2 ;  /* 0x0000000418187c11 */ /* 0x000fc4000f8e10ff */
[----:B0-----:R-:W-:Y:S01]  /*3fe0*/  FMUL R51, R54, R51 ;  /* 0x0000003336337220 */ /* 0x001fe20000400000 */
[C---:B----4-:R-:W-:Y:S02]  /*3ff0*/  LOP3.LUT R0, R5.reuse, 0x34, RZ, 0xfc, !PT ;  /* 0x0000003405007812 */ /* 0x050fe400078efcff */
[----:B------:R-:W-:Y:S02]  /*4000*/  LOP3.LUT R5, R5, 0x38, RZ, 0xfc, !PT ;  /* 0x0000003805057812 */ /* 0x000fe400078efcff */
[----:B------:R-:W-:Y:S01]  /*4010*/  LEA R0, R0, UR4, 0x2 ;  /* 0x0000000400007c11 */ /* 0x000fe2000f8e10ff */
[-C--:B------:R-:W-:Y:S01]  /*4020*/  FMUL R60, R60, R39.reuse ;  /* 0x000000273c3c7220 */ /* 0x080fe20000400000 */
[----:B------:R-:W-:Y:S01]  /*4030*/  ISETP.NE.AND P2, PT, R86, RZ, PT ;  /* 0x000000ff5600720c */ /* 0x000fe20003f45270 */
[-C--:B------:R-:W-:Y:S01]  /*4040*/  FMUL R25, R38, R39.reuse ;  /* 0x0000002726197220 */ /* 0x080fe20000400000 */
[----:B------:R-:W-:Y:S01]  /*4050*/  STS [R24], R45 ;  /* 0x0000002d18007388 */ /* 0x000fe20000000800 */
[-C--:B------:R-:W-:Y:S01]  /*4060*/  FMUL R61, R61, R39.reuse ;  /* 0x000000273d3d7220 */ /* 0x080fe20000400000 */
[-C--:B------:R-:W-:Y:S01]  /*4070*/  FMUL R18, R18, R39.reuse ;  /* 0x0000002712127220 */ /* 0x080fe20000400000 */
[-C--:B------:R-:W-:Y:S01]  /*4080*/  FMUL R26, R62, R39.reuse ;  /* 0x000000273e1a7220 */ /* 0x080fe20000400000 */
[----:B---3--:R-:W-:Y:S01]  /*4090*/  FMUL R12, R59, R12 ;  /* 0x0000000c3b0c7220 */ /* 0x008fe20000400000 */
[----:B------:R0:W-:Y:S01]  /*40a0*/  STS [R0], R51 ;  /* 0x0000003300007388 */ /* 0x0001e20000000800 */
[----:B------:R-:W-:Y:S01]  /*40b0*/  LEA R5, R5, UR4, 0x2 ;  /* 0x0000000405057c11 */ /* 0x000fe2000f8e10ff */
[-C--:B------:R-:W-:Y:S01]  /*40c0*/  FMUL R63, R63, R39.reuse ;  /* 0x000000273f3f7220 */ /* 0x080fe20000400000 */
[----:B------:R-:W-:Y:S01]  /*40d0*/  FMUL R36, R36, R39 ;  /* 0x0000002724247220 */ /* 0x000fe20000400000 */
[----:B--2---:R-:W-:Y:S01]  /*40e0*/  FMUL R14, R19, R8 ;  /* 0x00000008130e7220 */ /* 0x004fe20000400000 */
[-C--:B------:R-:W-:Y:S01]  /*40f0*/  FMUL R64, R64, R45.reuse ;  /* 0x0000002d40407220 */ /* 0x080fe20000400000 */
[-C--:B------:R-:W-:Y:S01]  /*4100*/  FMUL R37, R37, R45.reuse ;  /* 0x0000002d25257220 */ /* 0x080fe20000400000 */
[-C--:B------:R-:W-:Y:S01]  /*4110*/  FMUL R65, R65, R45.reuse ;  /* 0x0000002d41417220 */ /* 0x080fe20000400000 */
[-C--:B------:R-:W-:Y:S01]  /*4120*/  FMUL R40, R40, R45.reuse ;  /* 0x0000002d28287220 */ /* 0x080fe20000400000 */
[-C--:B------:R-:W-:Y:S01]  /*4130*/  FMUL R66, R66, R45.reuse ;  /* 0x0000002d42427220 */ /* 0x080fe20000400000 */
[----:B0-----:R-:W-:Y:S01]  /*4140*/  LEA.HI R0, R4, 0x3c, RZ, 0x1c ;  /* 0x0000003c04007811 */ /* 0x001fe200078fe0ff */
[-C--:B------:R-:W-:Y:S01]  /*4150*/  FMUL R29, R42, R45.reuse ;  /* 0x0000002d2a1d7220 */ /* 0x080fe20000400000 */
[-C--:B------:R-:W-:Y:S01]  /*4160*/  FMUL R67, R67, R45.reuse ;  /* 0x0000002d43437220 */ /* 0x080fe20000400000 */
[----:B------:R-:W-:Y:S01]  /*4170*/  FMUL R28, R43, R45 ;  /* 0x0000002d2b1c7220 */ /* 0x000fe20000400000 */
[----:B------:R-:W-:Y:S01]  /*4180*/  IADD3 R4, P1, R81, UR10, RZ ;  /* 0x0000000a51047c10 */ /* 0x000fe2000ff3e0ff */
[----:B------:R0:W-:Y:S01]  /*4190*/  STS [R5], R12 ;  /* 0x0000000c05007388 */ /* 0x0001e20000000800 */
[----:B------:R-:W-:Y:S01]  /*41a0*/  F2FP.BF16.F32.PACK_AB R24, R25, R60 ;  /* 0x0000003c1918723e */ /* 0x000fe200000010ff */
[-C--:B------:R-:W-:Y:S01]  /*41b0*/  FMUL R43, R32, R14.reuse ;  /* 0x0000000e202b7220 */ /* 0x080fe20000400000 */
[----:B------:R-:W-:Y:S01]  /*41c0*/  F2FP.BF16.F32.PACK_AB R25, R18, R61 ;  /* 0x0000003d1219723e */ /* 0x000fe200000010ff */
[----:B------:R-:W-:Y:S01]  /*41d0*/  FMUL R18, R20, R14 ;  /* 0x0000000e14127220 */ /* 0x000fe20000400000 */
[----:B------:R-:W-:Y:S01]  /*41e0*/  F2FP.BF16.F32.PACK_AB R26, R27, R26 ;  /* 0x0000001a1b1a723e */ /* 0x000fe200000010ff */
[-C--:B------:R-:W-:Y:S01]  /*41f0*/  FMUL R19, R21, R14.reuse ;  /* 0x0000000e15137220 */ /* 0x080fe20000400000 */
[----:B------:R-:W-:Y:S01]  /*4200*/  F2FP.BF16.F32.PACK_AB R27, R36, R63 ;  /* 0x0000003f241b723e */ /* 0x000fe200000010ff */
[-C--:B------:R-:W-:Y:S01]  /*4210*/  FMUL R42, R22, R14.reuse ;  /* 0x0000000e162a7220 */ /* 0x080fe20000400000 */
[----:B------:R-:W-:Y:S01]  /*4220*/  FMUL R32, R23, R14 ;  /* 0x0000000e17207220 */ /* 0x000fe20000400000 */
[----:B0-----:R-:W-:-:S02]  /*4230*/  IADD3.X R5, R9, UR11, RZ, P1, !PT ;  /* 0x0000000b09057c10 */ /* 0x001fc40008ffe4ff */
[----:B------:R-:W-:Y:S02]  /*4240*/  ISETP.NE.AND P4, PT, R87, RZ, PT ;  /* 0x000000ff5700720c */ /* 0x000fe40003f85270 */
[----:B------:R-:W-:Y:S02]  /*4250*/  F2FP.BF16.F32.PACK_AB R20, R37, R64 ;  /* 0x000000402514723e */ /* 0x000fe400000010ff */
[----:B------:R-:W-:Y:S02]  /*4260*/  F2FP.BF16.F32.PACK_AB R21, R40, R65 ;  /* 0x000000412815723e */ /* 0x000fe400000010ff */
[----:B------:R-:W-:Y:S02]  /*4270*/  F2FP.BF16.F32.PACK_AB R22, R29, R66 ;  /* 0x000000421d16723e */ /* 0x000fe400000010ff */
[----:B------:R-:W-:Y:S02]  /*4280*/  F2FP.BF16.F32.PACK_AB R23, R28, R67 ;  /* 0x000000431c17723e */ /* 0x000fe400000010ff */
[----:B------:R-:W-:-:S02]  /*4290*/  IADD3 R8, P1, R82, UR10, RZ ;  /* 0x0000000a52087c10 */ /* 0x000fc4000ff3e0ff */
[----:B------:R-:W-:Y:S01]  /*42a0*/  ISETP.NE.AND P3, PT, R88, RZ, PT ;  /* 0x000000ff5800720c */ /* 0x000fe20003f65270 */
[-C--:B------:R-:W-:Y:S01]  /*42b0*/  FMUL R68, R68, R51.reuse ;  /* 0x0000003344447220 */ /* 0x080fe20000400000 */
[-C--:B------:R-:W-:Y:S01]  /*42c0*/  FMUL R35, R44, R51.reuse ;  /* 0x000000332c237220 */ /* 0x080fe20000400000 */
[-C--:B------:R-:W-:Y:S01]  /*42d0*/  FMUL R69, R69, R51.reuse ;  /* 0x0000003345457220 */ /* 0x080fe20000400000 */
[-C--:B------:R-:W-:Y:S01]  /*42e0*/  FMUL R46, R46, R51.reuse ;  /* 0x000000332e2e7220 */ /* 0x080fe20000400000 */
[-C--:B------:R-:W-:Y:S01]  /*42f0*/  FMUL R30, R70, R51.reuse ;  /* 0x00000033461e7220 */ /* 0x080fe20000400000 */
[-C--:B------:R-:W-:Y:S01]  /*4300*/  FMUL R39, R48, R51.reuse ;  /* 0x0000003330277220 */ /* 0x080fe20000400000 */
[-C--:B------:R-:W-:Y:S01]  /*4310*/  FMUL R71, R71, R51.reuse ;  /* 0x0000003347477220 */ /* 0x080fe20000400000 */
[----:B------:R-:W-:Y:S01]  /*4320*/  FMUL R38, R49, R51 ;  /* 0x0000003331267220 */ /* 0x000fe20000400000 */
        /* <DEDUP_REMOVED lines=8> */
[----:B------:R0:W-:Y:S01]  /*43b0*/  @P6 STG.E.128 desc[UR6][R6.64], R24 ;  /* 0x0000001806006986 */ /* 0x0001e2000c101d06 */
[----:B------:R-:W-:Y:S01]  /*43c0*/  IADD3.X R9, R10, UR11, RZ, P1, !PT ;  /* 0x0000000b0a097c10 */ /* 0x000fe20008ffe4ff */
[-C--:B------:R-:W-:Y:S01]  /*43d0*/  FMUL R15, R15, R14.reuse ;  /* 0x0000000e0f0f7220 */ /* 0x080fe20000400000 */
[-C--:B------:R-:W-:Y:S01]  /*43e0*/  FMUL R36, R31, R14.reuse ;  /* 0x0000000e1f247220 */ /* 0x080fe20000400000 */
[----:B------:R-:W-:Y:S01]  /*43f0*/  FMUL R33, R33, R14 ;  /* 0x0000000e21217220 */ /* 0x000fe20000400000 */
[----:B------:R1:W-:Y:S01]  /*4400*/  @P2 STG.E.128 desc[UR6][R4.64], R20 ;  /* 0x0000001404002986 */ /* 0x0003e2000c101d06 */
[----:B------:R-:W-:-:S02]  /*4410*/  IADD3 R12, P2, R13, UR10, RZ ;  /* 0x0000000a0d0c7c10 */ /* 0x000fc4000ff5e0ff */
[----:B------:R-:W-:Y:S02]  /*4420*/  F2FP.BF16.F32.PACK_AB R28, R35, R68 ;  /* 0x00000044231c723e */ /* 0x000fe400000010ff */
[----:B------:R-:W-:Y:S02]  /*4430*/  F2FP.BF16.F32.PACK_AB R29, R46, R69 ;  /* 0x000000452e1d723e */ /* 0x000fe400000010ff */
[----:B------:R-:W-:Y:S02]  /*4440*/  F2FP.BF16.F32.PACK_AB R30, R39, R30 ;  /* 0x0000001e271e723e */ /* 0x000fe400000010ff */
[----:B------:R-:W-:Y:S02]  /*4450*/  F2FP.BF16.F32.PACK_AB R31, R38, R71 ;  /* 0x00000047261f723e */ /* 0x000fe400000010ff */
[----:B0-----:R-:W-:Y:S02]  /*4460*/  IADD3 R6, P1, R83, UR10, RZ ;  /* 0x0000000a53067c10 */ /* 0x001fe4000ff3e0ff */
[----:B------:R-:W-:-:S02]  /*4470*/  F2FP.BF16.F32.PACK_AB R76, R41, R76 ;  /* 0x0000004c294c723e */ /* 0x000fc400000010ff */
[----:B------:R-:W-:Y:S02]  /*4480*/  IADD3.X R7, R11, UR11, RZ, P1, !PT ;  /* 0x0000000b0b077c10 */ /* 0x000fe40008ffe4ff */
[----:B------:R-:W-:Y:S02]  /*4490*/  F2FP.BF16.F32.PACK_AB R77, R52, R77 ;  /* 0x0000004d344d723e */ /* 0x000fe400000010ff */
[----:B------:R-:W-:Y:S02]  /*44a0*/  F2FP.BF16.F32.PACK_AB R78, R53, R78 ;  /* 0x0000004e354e723e */ /* 0x000fe400000010ff */
[----:B------:R-:W-:Y:S02]  /*44b0*/  F2FP.BF16.F32.PACK_AB R79, R34, R79 ;  /* 0x0000004f224f723e */ /* 0x000fe400000010ff */
[----:B------:R-:W-:Y:S02]  /*44c0*/  F2FP.BF16.F32.PACK_AB R42, R43, R42 ;  /* 0x0000002a2b2a723e */ /* 0x000fe400000010ff */
[----:B------:R-:W-:-:S02]  /*44d0*/  LEA R0, R0, UR4, 0x2 ;  /* 0x0000000400007c11 */ /* 0x000fc4000f8e10ff */
[----:B------:R-:W-:Y:S02]  /*44e0*/  IADD3.X R13, R2, UR11, RZ, P2, !PT ;  /* 0x0000000b020d7c10 */ /* 0x000fe400097fe4ff */
[----:B------:R-:W-:Y:S02]  /*44f0*/  F2FP.BF16.F32.PACK_AB R40, R15, R18 ;  /* 0x000000120f28723e */ /* 0x000fe400000010ff */
[----:B------:R-:W-:Y:S02]  /*4500*/  F2FP.BF16.F32.PACK_AB R41, R36, R19 ;  /* 0x000000132429723e */ /* 0x000fe400000010ff */
[----:B------:R-:W-:Y:S01]  /*4510*/  F2FP.BF16.F32.PACK_AB R43, R33, R32 ;  /* 0x00000020212b723e */ /* 0x000fe200000010ff */
[----:B------:R1:W-:Y:S04]  /*4520*/  @P4 STG.E.128 desc[UR6][R8.64], R28 ;  /* 0x0000001c08004986 */ /* 0x0003e8000c101d06 */
[----:B------:R1:W-:Y:S04]  /*4530*/  @P3 STG.E.128 desc[UR6][R6.64], R76 ;  /* 0x0000004c06003986 */ /* 0x0003e8000c101d06 */
[----:B------:R1:W-:Y:S04]  /*4540*/  STS [R0], R14 ;  /* 0x0000000e00007388 */ /* 0x0003e80000000800 */
[----:B------:R1:W-:Y:S01]  /*4550*/  @P5 STG.E.128 desc[UR6][R12.64], R40 ;  /* 0x000000280c005986 */ /* 0x0003e2000c101d06 */
[----:B------:R-:W-:-:S04]  /*4560*/  LOP3.LUT R3, R3, 0x3f, RZ, 0xc0, !PT ;  /* 0x0000003f03037812 */ /* 0x000fc800078ec0ff */
[----:B------:R-:W-:Y:S01]  /*4570*/  LEA R3, R3, UR4, 0x2 ;  /* 0x0000000403037c11 */ /* 0x000fe2000f8e10ff */
[----:B------:R-:W-:Y:S06]  /*4580*/  BAR.SYNC.DEFER_BLOCKING 0x0 ;  /* 0x0000000000007b1d */ /* 0x000fec0000010000 */
[----:B------:R-:W-:Y:S05]  /*4590*/  @!P0 EXIT ;  /* 0x000000000000894d */ /* 0x000fea0003800000 */
[----:B------:R-:W0:Y:S04]  /*45a0*/  LDS R3, [R3] ;  /* 0x0000000003037984 */ /* 0x000e280000000800 */
[----:B0-----:R-:W-:Y:S01]  /*45b0*/  STG.E desc[UR6][R16.64], R3 ;  /* 0x0000000310007986 */ /* 0x001fe2000c101906 */
[----:B------:R-:W-:Y:S05]  /*45c0*/  EXIT ;  /* 0x000000000000794d */ /* 0x000fea0003800000 */
.L_x_0:
[----:B------:R-:W-:-:S00]  /*45d0*/  BRA `(.L_x_0) ;  /* 0xfffffffc00fc7947 */ /* 0x000fc0000383ffff */
[----:B------:R-:W-:-:S00]  /*45e0*/  NOP ;  /* 0x0000000000007918 */ /* 0x000fc00000000000 */
        /* <DEDUP_REMOVED lines=9> */
.L_x_1:


//--------------------- .nv.global.init           --------------------------
	.section	.nv.global.init,"aw",@progbits
.nv.global.init:
	.type		_$_str,@object
	.size		_$_str,(_$_str_$_2 - _$_str)
_$_str:
        /*0000*/ 	.byte	0x5f, 0x5f, 0x43, 0x55, 0x44, 0x41, 0x5f, 0x46, 0x54, 0x5a, 0x00
	.type		_$_str_$_2,@object
	.size		_$_str_$_2,(.L_1 - _$_str_$_2)
_$_str_$_2:
        /*000b*/ 	.byte	0x5f, 0x5f, 0x43, 0x55, 0x44, 0x41, 0x5f, 0x50, 0x52, 0x45, 0x43, 0x5f, 0x53, 0x51, 0x52, 0x54
        /*001b*/ 	.byte	0x00
.L_1:


//--------------------- .nv.shared.l2norm_fwd_kernel --------------------------
	.section	.nv.shared.l2norm_fwd_kernel,"aw",@nobits
	.sectionflags	@""
	.align	16
	.zero		1024


//--------------------- .nv.shared.reserved.0     --------------------------
	.section	.nv.shared.reserved.0,"aw",@nobits
	.weak		__nv_reservedSMEM_offset_0_alias
	.size		__nv_reservedSMEM_offset_0_alias, 0, 0
	.other		__nv_reservedSMEM_offset_0_alias,@"STO_CUDA_RESERVED_SHARED STV_DEFAULT"
__nv_reservedSMEM_offset_0_alias:
	.zero		0


//--------------------- .nv.constant0.l2norm_fwd_kernel --------------------------
	.section	.nv.constant0.l2norm_fwd_kernel,"a",@progbits
	.sectionflags	@""
	.align	4
.nv.constant0.l2norm_fwd_kernel:
	.zero		568


//--------------------- SYMBOLS --------------------------

	.type		.nv.reservedSmem.offset0,@object
	.size		.nv.reservedSmem.offset0,0x4
